	.target	sm_90a

	.elftype	@"ET_EXEC"


//--------------------- .note.nv.tkinfo           --------------------------
	.section	.note.nv.tkinfo,"",@"SHT_NOTE"
	.sectionflags	@"SHF_NOTE_NV_TKINFO"
	.tkinfo
        /*0018*/ 	.word	0x00000002
        /*0030*/ 	.string	""
        /*0030*/ 	.string	"ptxas"
        /*0030*/ 	.string	"Cuda compilation tools, release 13.0, V13.0.88"
        /*0030*/ 	.string	"Build cuda_13.0.r13.0/compiler.36424714_0"
        /*0030*/ 	.string	"-v  -suppress-debug-info  -lineinfo  -arch sm_90a "



//--------------------- .note.nv.cuinfo           --------------------------
	.section	.note.nv.cuinfo,"",@"SHT_NOTE"
	.sectionflags	@"SHF_NOTE_NV_CUINFO"
        /*0018*/ 	.short	0x0002
        /*001a*/ 	.short	0x005a
        /*001c*/ 	.short	0x0082
	.zero		2


//--------------------- .nv.info                  --------------------------
	.section	.nv.info,"",@"SHT_CUDA_INFO"
	.align	4


	//----- nvinfo : EIATTR_REGCOUNT
	.align		4
        /*0000*/ 	.byte	0x04, 0x2f
        /*0002*/ 	.short	(.L_1 - .L_0)
	.align		4
.L_0:
        /*0004*/ 	.word	index@(gluon_wgmma)
        /*0008*/ 	.word	0x0000005a


	//----- nvinfo : EIATTR_FRAME_SIZE
	.align		4
.L_1:
        /*000c*/ 	.byte	0x04, 0x11
        /*000e*/ 	.short	(.L_3 - .L_2)
	.align		4
.L_2:
        /*0010*/ 	.word	index@(gluon_wgmma)
        /*0014*/ 	.word	0x00000000


	//----- nvinfo : EIATTR_MIN_STACK_SIZE
	.align		4
.L_3:
        /*0018*/ 	.byte	0x04, 0x12
        /*001a*/ 	.short	(.L_5 - .L_4)
	.align		4
.L_4:
        /*001c*/ 	.word	index@(gluon_wgmma)
        /*0020*/ 	.word	0x00000000
.L_5:


//--------------------- .nv.compat                --------------------------
	.section	.nv.compat,"",@"SHT_CUDA_COMPAT_INFO"
	.align	4
        /*0000*/ 	.byte	0x02, 0x09, 0x01, 0x00, 0x02, 0x02, 0x04, 0x00, 0x02, 0x05, 0x05, 0x00, 0x03, 0x07, 0x01, 0x01
        /*0010*/ 	.byte	0x02, 0x03, 0x03, 0x00, 0x02, 0x06, 0x01, 0x00, 0x04, 0x0b, 0x08, 0x00, 0x00, 0x00, 0x00, 0x00
        /*0020*/ 	.byte	0x00, 0x00, 0x00, 0x00


//--------------------- .nv.info.gluon_wgmma      --------------------------
	.section	.nv.info.gluon_wgmma,"",@"SHT_CUDA_INFO"
	.sectionflags	@""
	.align	4


	//----- nvinfo : EIATTR_CUDA_API_VERSION
	.align		4
        /*0000*/ 	.byte	0x04, 0x37
        /*0002*/ 	.short	(.L_7 - .L_6)
.L_6:
        /*0004*/ 	.word	0x00000082


	//----- nvinfo : EIATTR_KPARAM_INFO
	.align		4
.L_7:
        /*0008*/ 	.byte	0x04, 0x17
        /*000a*/ 	.short	(.L_9 - .L_8)
.L_8:
        /*000c*/ 	.word	0x00000000
        /*0010*/ 	.short	0x000a
        /*0012*/ 	.short	0x0048
        /*0014*/ 	.byte	0x00, 0xf4, 0x21, 0x00


	//----- nvinfo : EIATTR_KPARAM_INFO
	.align		4
.L_9:
        /*0018*/ 	.byte	0x04, 0x17
        /*001a*/ 	.short	(.L_11 - .L_10)
.L_10:
        /*001c*/ 	.word	0x00000000
        /*0020*/ 	.short	0x0009
        /*0022*/ 	.short	0x0040
        /*0024*/ 	.byte	0x00, 0xf4, 0x21, 0x00


	//----- nvinfo : EIATTR_KPARAM_INFO
	.align		4
.L_11:
        /*0028*/ 	.byte	0x04, 0x17
        /*002a*/ 	.short	(.L_13 - .L_12)
.L_12:
        /*002c*/ 	.word	0x00000000
        /*0030*/ 	.short	0x0008
        /*0032*/ 	.short	0x0038
        /*0034*/ 	.byte	0x00, 0xf0, 0x21, 0x00


	//----- nvinfo : EIATTR_KPARAM_INFO
	.align		4
.L_13:
        /*0038*/ 	.byte	0x04, 0x17
        /*003a*/ 	.short	(.L_15 - .L_14)
.L_14:
        /*003c*/ 	.word	0x00000000
        /*0040*/ 	.short	0x0007
        /*0042*/ 	.short	0x0030
        /*0044*/ 	.byte	0x00, 0xf0, 0x21, 0x00


	//----- nvinfo : EIATTR_KPARAM_INFO
	.align		4
.L_15:
        /*0048*/ 	.byte	0x04, 0x17
        /*004a*/ 	.short	(.L_17 - .L_16)
.L_16:
        /*004c*/ 	.word	0x00000000
        /*0050*/ 	.short	0x0006
        /*0052*/ 	.short	0x0028
        /*0054*/ 	.byte	0x00, 0xf0, 0x21, 0x00


	//----- nvinfo : EIATTR_KPARAM_INFO
	.align		4
.L_17:
        /*0058*/ 	.byte	0x04, 0x17
        /*005a*/ 	.short	(.L_19 - .L_18)
.L_18:
        /*005c*/ 	.word	0x00000000
        /*0060*/ 	.short	0x0005
        /*0062*/ 	.short	0x0020
        /*0064*/ 	.byte	0x00, 0xf0, 0x11, 0x00


	//----- nvinfo : EIATTR_KPARAM_INFO
	.align		4
.L_19:
        /*0068*/ 	.byte	0x04, 0x17
        /*006a*/ 	.short	(.L_21 - .L_20)
.L_20:
        /*006c*/ 	.word	0x00000000
        /*0070*/ 	.short	0x0004
        /*0072*/ 	.short	0x001c
        /*0074*/ 	.byte	0x00, 0xf0, 0x11, 0x00


	//----- nvinfo : EIATTR_KPARAM_INFO
	.align		4
.L_21:
        /*0078*/ 	.byte	0x04, 0x17
        /*007a*/ 	.short	(.L_23 - .L_22)
.L_22:
        /*007c*/ 	.word	0x00000000
        /*0080*/ 	.short	0x0003
        /*0082*/ 	.short	0x0018
        /*0084*/ 	.byte	0x00, 0xf0, 0x11, 0x00


	//----- nvinfo : EIATTR_KPARAM_INFO
	.align		4
.L_23:
        /*0088*/ 	.byte	0x04, 0x17
        /*008a*/ 	.short	(.L_25 - .L_24)
.L_24:
        /*008c*/ 	.word	0x00000000
        /*0090*/ 	.short	0x0002
        /*0092*/ 	.short	0x0010
        /*0094*/ 	.byte	0x00, 0xf4, 0x21, 0x00


	//----- nvinfo : EIATTR_KPARAM_INFO
	.align		4
.L_25:
        /*0098*/ 	.byte	0x04, 0x17
        /*009a*/ 	.short	(.L_27 - .L_26)
.L_26:
        /*009c*/ 	.word	0x00000000
        /*00a0*/ 	.short	0x0001
        /*00a2*/ 	.short	0x0008
        /*00a4*/ 	.byte	0x00, 0xf4, 0x21, 0x00


	//----- nvinfo : EIATTR_KPARAM_INFO
	.align		4
.L_27:
        /*00a8*/ 	.byte	0x04, 0x17
        /*00aa*/ 	.short	(.L_29 - .L_28)
.L_28:
        /*00ac*/ 	.word	0x00000000
        /*00b0*/ 	.short	0x0000
        /*00b2*/ 	.short	0x0000
        /*00b4*/ 	.byte	0x00, 0xf4, 0x21, 0x00


	//----- nvinfo : EIATTR_SPARSE_MMA_MASK
	.align		4
.L_29:
        /*00b8*/ 	.byte	0x03, 0x50
        /*00ba*/ 	.short	0x0000


	//----- nvinfo : EIATTR_MAXREG_COUNT
	.align		4
        /*00bc*/ 	.byte	0x03, 0x1b
        /*00be*/ 	.short	0x00ff


	//----- nvinfo : EIATTR_NUM_BARRIERS
	.align		4
        /*00c0*/ 	.byte	0x02, 0x4c
        /*00c2*/ 	.byte	0x01
	.zero		1


	//----- nvinfo : EIATTR_MERCURY_ISA_VERSION
	.align		4
        /*00c4*/ 	.byte	0x03, 0x5f
        /*00c6*/ 	.short	0x0101


	//----- nvinfo : EIATTR_INT_WARP_WIDE_INSTR_OFFSETS
	.align		4
        /*00c8*/ 	.byte	0x04, 0x31
        /*00ca*/ 	.short	(.L_31 - .L_30)


	//   ....[0]....
.L_30:
        /*00cc*/ 	.word	0x000012f0


	//   ....[1]....
        /*00d0*/ 	.word	0x00001340


	//   ....[2]....
        /*00d4*/ 	.word	0x000018a0


	//   ....[3]....
        /*00d8*/ 	.word	0x000018b0


	//   ....[4]....
        /*00dc*/ 	.word	0x000018c0


	//   ....[5]....
        /*00e0*/ 	.word	0x000018d0


	//   ....[6]....
        /*00e4*/ 	.word	0x00001fb0


	//   ....[7]....
        /*00e8*/ 	.word	0x00001fc0


	//----- nvinfo : EIATTR_COOP_GROUP_MASK_REGIDS
	.align		4
.L_31:
        /*00ec*/ 	.byte	0x04, 0x29
        /*00ee*/ 	.short	(.L_33 - .L_32)


	//   ....[0]....
.L_32:
        /*00f0*/ 	.word	0xffffffff


	//   ....[1]....
        /*00f4*/ 	.word	0xffffffff


	//   ....[2]....
        /*00f8*/ 	.word	0xffffffff


	//   ....[3]....
        /*00fc*/ 	.word	0xffffffff


	//----- nvinfo : EIATTR_COOP_GROUP_INSTR_OFFSETS
	.align		4
.L_33:
        /*0100*/ 	.byte	0x04, 0x28
        /*0102*/ 	.short	(.L_35 - .L_34)


	//   ....[0]....
.L_34:
        /*0104*/ 	.word	0x00000150


	//   ....[1]....
        /*0108*/ 	.word	0x00000700


	//   ....[2]....
        /*010c*/ 	.word	0x00000cf0


	//   ....[3]....
        /*0110*/ 	.word	0x00001a00


	//----- nvinfo : EIATTR_MBARRIER_INSTR_OFFSETS
	.align		4
.L_35:
        /*0114*/ 	.byte	0x04, 0x39
        /*0116*/ 	.short	(.L_37 - .L_36)


	//   ....[0]....
.L_36:
        /*0118*/ 	.word	0x00001360
        /*011c*/ 	.word	0x000000ff
        /*0120*/ 	.word	0x00004000
        /*0124*/ 	.short	0x0100
        /*0126*/ 	.byte	0x08
	.zero		1


	//   ....[1]....
        /*0128*/ 	.word	0x000019e0
        /*012c*/ 	.word	0x000000ff
        /*0130*/ 	.word	0x00004000
        /*0134*/ 	.short	0x010a
        /*0136*/ 	.byte	0x08
	.zero		1


	//   ....[2]....
        /*0138*/ 	.word	0x00001ca0
        /*013c*/ 	.word	0x000000ff
        /*0140*/ 	.word	0x00004000
        /*0144*/ 	.short	0x0108
        /*0146*/ 	.byte	0x08
	.zero		1


	//   ....[3]....
        /*0148*/ 	.word	0x00002050
        /*014c*/ 	.word	0x000000ff
        /*0150*/ 	.word	0x00004000
        /*0154*/ 	.short	0x010a
        /*0156*/ 	.byte	0x08
	.zero		1


	//----- nvinfo : EIATTR_NUM_MBARRIERS
	.align		4
.L_37:
        /*0158*/ 	.byte	0x03, 0x38
        /*015a*/ 	.short	0x0001


	//----- nvinfo : EIATTR_EXIT_INSTR_OFFSETS
	.align		4
        /*015c*/ 	.byte	0x04, 0x1c
        /*015e*/ 	.short	(.L_39 - .L_38)


	//   ....[0]....
.L_38:
        /*0160*/ 	.word	0x00002040


	//----- nvinfo : EIATTR_REQNTID
	.align		4
.L_39:
        /*0164*/ 	.byte	0x04, 0x10
        /*0166*/ 	.short	(.L_41 - .L_40)
.L_40:
        /*0168*/ 	.word	0x00000100
        /*016c*/ 	.word	0x00000001
        /*0170*/ 	.word	0x00000001


	//----- nvinfo : EIATTR_CRS_STACK_SIZE
	.align		4
.L_41:
        /*0174*/ 	.byte	0x04, 0x1e
        /*0176*/ 	.short	(.L_43 - .L_42)
.L_42:
        /*0178*/ 	.word	0x00000000


	//----- nvinfo : EIATTR_CBANK_PARAM_SIZE
	.align		4
.L_43:
        /*017c*/ 	.byte	0x03, 0x19
        /*017e*/ 	.short	0x0050


	//----- nvinfo : EIATTR_PARAM_CBANK
	.align		4
        /*0180*/ 	.byte	0x04, 0x0a
        /*0182*/ 	.short	(.L_45 - .L_44)
	.align		4
.L_44:
        /*0184*/ 	.word	index@(.nv.constant0.gluon_wgmma)
        /*0188*/ 	.short	0x0210
        /*018a*/ 	.short	0x0050


	//----- nvinfo : EIATTR_SW_WAR
	.align		4
.L_45:
        /*018c*/ 	.byte	0x04, 0x36
        /*018e*/ 	.short	(.L_47 - .L_46)
.L_46:
        /*0190*/ 	.word	0x00000008
.L_47:


//--------------------- .nv.callgraph             --------------------------
	.section	.nv.callgraph,"",@"SHT_CUDA_CALLGRAPH"
	.align	4
	.sectionentsize	8
	.align		4
        /*0000*/ 	.word	0x00000000
	.align		4
        /*0004*/ 	.word	0xffffffff
	.align		4
        /*0008*/ 	.word	0x00000000
	.align		4
        /*000c*/ 	.word	0xfffffffe
	.align		4
        /*0010*/ 	.word	0x00000000
	.align		4
        /*0014*/ 	.word	0xfffffffd
	.align		4
        /*0018*/ 	.word	0x00000000
	.align		4
        /*001c*/ 	.word	0xfffffffc


//--------------------- .text.gluon_wgmma         --------------------------
	.section	.text.gluon_wgmma,"ax",@progbits
	.align	128
        .global         gluon_wgmma
        .type           gluon_wgmma,@function
        .size           gluon_wgmma,(.L_x_53 - gluon_wgmma)
        .other          gluon_wgmma,@"STO_CUDA_ENTRY STV_DEFAULT"
gluon_wgmma:
.text.gluon_wgmma:
[----:B------:R-:W-:Y:S01]  /*0000*/  LDC R1, c[0x0][0x28] ;  /* 0x00000a00ff017b82 */ /* 0x000fe20000000800 */
[----:B------:R-:W1:Y:S07]  /*0010*/  S2R R0, SR_TID.X ;  /* 0x0000000000007919 */ /* 0x000e6e0000002100 */
[----:B------:R-:W2:Y:S01]  /*0020*/  S2UR UR4, SR_CgaCtaId ;  /* 0x00000000000479c3 */ /* 0x000ea20000008800 */
[----:B------:R-:W-:Y:S01]  /*0030*/  UMOV UR8, 0x400 ;  /* 0x0000040000087882 */ /* 0x000fe20000000000 */
[----:B------:R-:W-:Y:S01]  /*0040*/  ULDC UR6, c[0x0][0xc] ;  /* 0x0000030000067ab9 */ /* 0x000fe20000000800 */
[----:B------:R-:W-:Y:S01]  /*0050*/  ULDC.64 UR24, c[0x0][0x250] ;  /* 0x0000940000187ab9 */ /* 0x000fe20000000a00 */
[----:B------:R-:W-:Y:S04]  /*0060*/  BSSY B0, `(.L_x_0) ;  /* 0x000001e000007945 */ /* 0x000fe80003800000 */
[----:B------:R-:W3:Y:S08]  /*0070*/  LDC R4, c[0x0][0x228] ;  /* 0x00008a00ff047b82 */ /* 0x000ef00000000800 */
[----:B------:R-:W4:Y:S08]  /*0080*/  LDC R12, c[0x0][0x230] ;  /* 0x00008c00ff0c7b82 */ /* 0x000f300000000800 */
[----:B------:R-:W-:Y:S01]  /*0090*/  S2UR UR9, SR_CTAID.Y ;  /* 0x00000000000979c3 */ /* 0x000fe20000002600 */
[----:B--2---:R-:W-:-:S03]  /*00a0*/  ULEA UR8, UR4, UR8, 0x18 ;  /* 0x0000000804087291 */ /* 0x004fc6000f8ec03f */
[----:B------:R-:W-:Y:S01]  /*00b0*/  ULDC UR4, c[0x0][0x10] ;  /* 0x0000040000047ab9 */ /* 0x000fe20000000800 */
[----:B-1----:R-:W-:-:S03]  /*00c0*/  LOP3.LUT R6, R0, 0xff, RZ, 0xc0, !PT ;  /* 0x000000ff00067812 */ /* 0x002fc600078ec0ff */
[----:B------:R-:W1:Y:S01]  /*00d0*/  S2UR UR5, SR_CTAID.Z ;  /* 0x00000000000579c3 */ /* 0x000e620000002700 */
[----:B---3--:R-:W-:Y:S01]  /*00e0*/  VIADD R4, R4, 0xffffffff ;  /* 0xffffffff04047836 */ /* 0x008fe20000000000 */
[C---:B------:R-:W-:Y:S02]  /*00f0*/  ISETP.GE.U32.AND P0, PT, R6.reuse, 0x20, PT ;  /* 0x000000200600780c */ /* 0x040fe40003f06070 */
[C---:B------:R-:W-:Y:S02]  /*0100*/  ISETP.NE.U32.AND P2, PT, R6.reuse, RZ, PT ;  /* 0x000000ff0600720c */ /* 0x040fe40003f45070 */
[----:B------:R-:W-:Y:S02]  /*0110*/  LEA R13, R6, UR8, 0x2 ;  /* 0x00000008060d7c11 */ /* 0x000fe4000f8e10ff */
[----:B------:R-:W2:Y:S01]  /*0120*/  S2UR UR7, SR_CTAID.X ;  /* 0x00000000000779c3 */ /* 0x000ea20000002500 */
[----:B----4-:R-:W-:-:S06]  /*0130*/  VIADD R14, R12, 0xffffffff ;  /* 0xffffffff0c0e7836 */ /* 0x010fcc0000000000 */
[----:B------:R3:W-:Y:S01]  /*0140*/  @!P0 STS [R13], RZ ;  /* 0x000000ff0d008388 */ /* 0x0007e20000000800 */
[----:B------:R-:W-:-:S03]  /*0150*/  NOP ;  /* 0x0000000000007918 */ /* 0x000fc60000000000 */
[----:B------:R3:W-:Y:S01]  /*0160*/  @!P2 STS [UR8+0x24], R4 ;  /* 0x00002404ff00a988 */ /* 0x0007e20008000808 */
[----:B-1----:R-:W-:-:S03]  /*0170*/  UIMAD UR4, UR5, UR4, UR9 ;  /* 0x00000004050472a4 */ /* 0x002fc6000f8e0209 */
[----:B------:R3:W-:Y:S01]  /*0180*/  @!P2 STS [UR8+0x20], R14 ;  /* 0x0000200eff00a988 */ /* 0x0007e20008000808 */
[----:B--2---:R-:W-:-:S04]  /*0190*/  UIMAD UR4, UR4, UR6, UR7 ;  /* 0x00000006040472a4 */ /* 0x004fc8000f8e0207 */
[----:B------:R-:W-:-:S04]  /*01a0*/  UIMAD UR4, UR4, 0x180, URZ ;  /* 0x00000180040478a4 */ /* 0x000fc8000f8e023f */
[----:B------:R-:W-:-:S04]  /*01b0*/  UIADD3 UR16, UP0, UR4, UR24, URZ ;  /* 0x0000001804107290 */ /* 0x000fc8000ff1e03f */
[----:B------:R-:W-:Y:S01]  /*01c0*/  ULEA.HI.X.SX32 UR17, UR4, UR25, 0x1, UP0 ;  /* 0x0000001904117291 */ /* 0x000fe200080f0e3f */
[----:B---3--:R-:W-:Y:S11]  /*01d0*/  @P2 BRA `(.L_x_1) ;  /* 0x0000000000182947 */ /* 0x008ff60003800000 */
[----:B------:R-:W1:Y:S01]  /*01e0*/  LDS R2, [UR8+0x8] ;  /* 0x00000808ff027984 */ /* 0x000e620008000800 */
[----:B------:R-:W2:Y:S01]  /*01f0*/  LDC.64 R8, c[0x0][0x210] ;  /* 0x00008400ff087b82 */ /* 0x000ea20000000a00 */
[----:B------:R-:W-:Y:S02]  /*0200*/  IMAD.MOV.U32 R3, RZ, RZ, 0x70 ;  /* 0x00000070ff037424 */ /* 0x000fe400078e00ff */
[----:B--2---:R2:W-:Y:S03]  /*0210*/  STS.64 [UR8], R8 ;  /* 0x00000008ff007988 */ /* 0x0045e60008000a08 */
[----:B-1----:R-:W-:-:S05]  /*0220*/  LOP3.LUT R2, R2, 0x10, R3, 0xd8, !PT ;  /* 0x0000001002027812 */ /* 0x002fca00078ed803 */
[----:B------:R2:W-:Y:S02]  /*0230*/  STS [UR8+0x8], R2 ;  /* 0x00000802ff007988 */ /* 0x0005e40008000808 */
.L_x_1:
[----:B------:R-:W-:Y:S05]  /*0240*/  BSYNC B0 ;  /* 0x0000000000007941 */ /* 0x000fea0003800000 */
.L_x_0:
[----:B------:R-:W-:Y:S04]  /*0250*/  BSSY B0, `(.L_x_2) ;  /* 0x000000a000007945 */ /* 0x000fe80003800000 */
[----:B------:R-:W-:Y:S05]  /*0260*/  @P2 BRA `(.L_x_3) ;  /* 0x0000000000202947 */ /* 0x000fea0003800000 */
[----:B--2---:R-:W1:Y:S01]  /*0270*/  LDS R2, [UR8+0x34] ;  /* 0x00003408ff027984 */ /* 0x004e620008000800 */
[----:B------:R-:W-:Y:S02]  /*0280*/  IMAD.MOV.U32 R3, RZ, RZ, 0x1f000000 ;  /* 0x1f000000ff037424 */ /* 0x000fe400078e00ff */
[----:B------:R-:W-:Y:S01]  /*0290*/  @!P2 IMAD.MOV.U32 R5, RZ, RZ, 0x7f ;  /* 0x0000007fff05a424 */ /* 0x000fe200078e00ff */
[----:B------:R-:W2:Y:S02]  /*02a0*/  @!P2 LDS R8, [UR8+0x38] ;  /* 0x00003808ff08a984 */ /* 0x000ea40008000800 */
[----:B-1----:R-:W-:Y:S02]  /*02b0*/  LOP3.LUT R2, R2, 0xff000000, R3, 0xb8, !PT ;  /* 0xff00000002027812 */ /* 0x002fe400078eb803 */
[----:B--2---:R-:W-:-:S03]  /*02c0*/  @!P2 LOP3.LUT R3, R8, 0xff, R5, 0xb8, !PT ;  /* 0x000000ff0803a812 */ /* 0x004fc600078eb805 */
[----:B------:R1:W-:Y:S04]  /*02d0*/  STS [UR8+0x34], R2 ;  /* 0x00003402ff007988 */ /* 0x0003e80008000808 */
[----:B------:R1:W-:Y:S02]  /*02e0*/  @!P2 STS [UR8+0x38], R3 ;  /* 0x00003803ff00a988 */ /* 0x0003e40008000808 */
.L_x_3:
[----:B------:R-:W-:Y:S05]  /*02f0*/  BSYNC B0 ;  /* 0x0000000000007941 */ /* 0x000fea0003800000 */
.L_x_2:
[----:B------:R-:W-:Y:S04]  /*0300*/  BSSY B0, `(.L_x_4) ;  /* 0x000000e000007945 */ /* 0x000fe80003800000 */
[----:B------:R-:W-:Y:S05]  /*0310*/  @P2 BRA `(.L_x_5) ;  /* 0x0000000000302947 */ /* 0x000fea0003800000 */
[----:B-1----:R-:W1:Y:S01]  /*0320*/  LDS R3, [UR8+0x34] ;  /* 0x00003408ff037984 */ /* 0x002e620008000800 */
[----:B------:R-:W3:Y:S03]  /*0330*/  LDC.64 R10, c[0x0][0x238] ;  /* 0x00008e00ff0a7b82 */ /* 0x000ee60000000a00 */
[----:B--2---:R-:W2:Y:S01]  /*0340*/  LDS R2, [UR8+0x1c] ;  /* 0x00001c08ff027984 */ /* 0x004ea20008000800 */
[C---:B---3--:R-:W-:Y:S01]  /*0350*/  SHF.L.U64.HI R8, R10.reuse, 0x1, R11 ;  /* 0x000000010a087819 */ /* 0x048fe2000001020b */
[----:B------:R-:W-:-:S03]  /*0360*/  IMAD.SHL.U32 R5, R10, 0x2, RZ ;  /* 0x000000020a057824 */ /* 0x000fc600078e00ff */
[--C-:B------:R-:W-:Y:S02]  /*0370*/  SHF.R.U32.HI R7, RZ, 0x4, R8.reuse ;  /* 0x00000004ff077819 */ /* 0x100fe40000011608 */
[----:B------:R-:W-:-:S05]  /*0380*/  SHF.R.U64 R5, R5, 0x4, R8 ;  /* 0x0000000405057819 */ /* 0x000fca0000001208 */
[----:B------:R3:W-:Y:S01]  /*0390*/  STS [UR8+0xc], R5 ;  /* 0x00000c05ff007988 */ /* 0x0007e20008000808 */
[----:B-1----:R-:W-:Y:S02]  /*03a0*/  LOP3.LUT R3, R3, 0x7, RZ, 0xb8, !PT ;  /* 0x0000000703037812 */ /* 0x002fe400078eb8ff */
[----:B--2---:R-:W-:-:S03]  /*03b0*/  LOP3.LUT R2, R2, 0xf, R7, 0xb8, !PT ;  /* 0x0000000f02027812 */ /* 0x004fc600078eb807 */
[----:B------:R3:W-:Y:S04]  /*03c0*/  STS [UR8+0x34], R3 ;  /* 0x00003403ff007988 */ /* 0x0007e80008000808 */
[----:B------:R3:W-:Y:S02]  /*03d0*/  STS [UR8+0x1c], R2 ;  /* 0x00001c02ff007988 */ /* 0x0007e40008000808 */
.L_x_5:
[----:B------:R-:W-:Y:S05]  /*03e0*/  BSYNC B0 ;  /* 0x0000000000007941 */ /* 0x000fea0003800000 */
.L_x_4:
[----:B------:R-:W-:Y:S04]  /*03f0*/  BSSY B1, `(.L_x_6) ;  /* 0x000001b000017945 */ /* 0x000fe80003800000 */
[----:B------:R-:W-:Y:S01]  /*0400*/  BSSY B0, `(.L_x_7) ;  /* 0x0000016000007945 */ /* 0x000fe20003800000 */
[----:B--2---:R-:W-:-:S03]  /*0410*/  IMAD.MOV.U32 R9, RZ, RZ, RZ ;  /* 0x000000ffff097224 */ /* 0x004fc600078e00ff */
[----:B------:R-:W-:Y:S05]  /*0420*/  @P2 BRA `(.L_x_8) ;  /* 0x0000000000202947 */ /* 0x000fea0003800000 */
[----:B-1-3--:R-:W1:Y:S02]  /*0430*/  LDS R2, [UR8+0x34] ;  /* 0x00003408ff027984 */ /* 0x00ae640008000800 */
[----:B-1----:R-:W-:-:S05]  /*0440*/  LOP3.LUT R2, R2, 0x38, RZ, 0xb8, !PT ;  /* 0x0000003802027812 */ /* 0x002fca00078eb8ff */
[----:B------:R1:W-:Y:S01]  /*0450*/  STS [UR8+0x34], R2 ;  /* 0x00003402ff007988 */ /* 0x0003e20008000808 */
[----:B------:R-:W-:Y:S05]  /*0460*/  @P2 BRA `(.L_x_9) ;  /* 0x0000000000202947 */ /* 0x000fea0003800000 */
[----:B-1----:R-:W1:Y:S01]  /*0470*/  LDS R2, [UR8+0x8] ;  /* 0x00000808ff027984 */ /* 0x002e620008000800 */
[----:B------:R-:W-:-:S05]  /*0480*/  IMAD.MOV.U32 R3, RZ, RZ, 0x780 ;  /* 0x00000780ff037424 */ /* 0x000fca00078e00ff */
[----:B-1----:R-:W-:-:S05]  /*0490*/  LOP3.LUT R2, R2, 0x300, R3, 0xd8, !PT ;  /* 0x0000030002027812 */ /* 0x002fca00078ed803 */
[----:B------:R2:W-:Y:S02]  /*04a0*/  STS [UR8+0x8], R2 ;  /* 0x00000802ff007988 */ /* 0x0005e40008000808 */
.L_x_8:
[----:B------:R-:W-:Y:S05]  /*04b0*/  @P2 BRA `(.L_x_10) ;  /* 0x0000000000282947 */ /* 0x000fea0003800000 */
[----:B-123--:R-:W1:Y:S02]  /*04c0*/  LDS R2, [UR8+0x8] ;  /* 0x00000808ff027984 */ /* 0x00ee640008000800 */
[----:B-1----:R-:W-:-:S05]  /*04d0*/  LOP3.LUT R2, R2, 0x1800, RZ, 0xb8, !PT ;  /* 0x0000180002027812 */ /* 0x002fca00078eb8ff */
[----:B------:R2:W-:Y:S02]  /*04e0*/  STS [UR8+0x8], R2 ;  /* 0x00000802ff007988 */ /* 0x0005e40008000808 */
.L_x_9:
[----:B------:R-:W-:Y:S05]  /*04f0*/  @P2 BREAK B0 ;  /* 0x0000000000002942 */ /* 0x000fea0003800000 */
[----:B------:R-:W-:Y:S05]  /*0500*/  @P2 BRA `(.L_x_11) ;  /* 0x0000000000242947 */ /* 0x000fea0003800000 */
[----:B------:R-:W3:Y:S01]  /*0510*/  LDS R3, [UR8+0x8] ;  /* 0x00000808ff037984 */ /* 0x000ee20008000800 */
[----:B-12---:R-:W-:-:S05]  /*0520*/  IMAD.MOV.U32 R2, RZ, RZ, 0x6000 ;  /* 0x00006000ff027424 */ /* 0x006fca00078e00ff */
[----:B---3--:R-:W-:-:S04]  /*0530*/  LOP3.LUT R2, R3, 0x4000, R2, 0xd8, !PT ;  /* 0x0000400003027812 */ /* 0x008fc800078ed802 */
[----:B------:R-:W-:-:S05]  /*0540*/  LOP3.LUT R2, R2, 0x400000, RZ, 0xb8, !PT ;  /* 0x0040000002027812 */ /* 0x000fca00078eb8ff */
[----:B------:R4:W-:Y:S02]  /*0550*/  STS [UR8+0x8], R2 ;  /* 0x00000802ff007988 */ /* 0x0009e40008000808 */
.L_x_10:
[----:B------:R-:W-:Y:S05]  /*0560*/  BSYNC B0 ;  /* 0x0000000000007941 */ /* 0x000fea0003800000 */
.L_x_7:
[----:B-1234-:R-:W1:Y:S02]  /*0570*/  @!P2 LDS R2, [UR8+0x8] ;  /* 0x00000808ff02a984 */ /* 0x01ee640008000800 */
[----:B-1----:R-:W-:-:S05]  /*0580*/  @!P2 LOP3.LUT R2, R2, 0x8000, RZ, 0xb8, !PT ;  /* 0x000080000202a812 */ /* 0x002fca00078eb8ff */
[----:B------:R3:W-:Y:S02]  /*0590*/  @!P2 STS [UR8+0x8], R2 ;  /* 0x00000802ff00a988 */ /* 0x0007e40008000808 */
.L_x_11:
[----:B------:R-:W-:Y:S05]  /*05a0*/  BSYNC B1 ;  /* 0x0000000000017941 */ /* 0x000fea0003800000 */
.L_x_6:
[----:B------:R-:W-:Y:S05]  /*05b0*/  WARPSYNC.ALL ;  /* 0x0000000000007948 */ /* 0x000fea0003800000 */
[----:B------:R-:W-:Y:S05]  /*05c0*/  @P0 BRA `(.L_x_12) ;  /* 0x0000000000280947 */ /* 0x000fea0003800000 */
[----:B-123--:R-:W1:Y:S01]  /*05d0*/  S2R R2, SR_LANEID ;  /* 0x0000000000027919 */ /* 0x00ee620000000000 */
[----:B------:R-:W-:Y:S05]  /*05e0*/  WARPSYNC.ALL ;  /* 0x0000000000007948 */ /* 0x000fea0003800000 */
[----:B-1----:R-:W-:-:S05]  /*05f0*/  IMAD.SHL.U32 R5, R2, 0x4, RZ ;  /* 0x0000000402057824 */ /* 0x002fca00078e00ff */
[----:B------:R-:W1:Y:S01]  /*0600*/  LDS R7, [R5+UR8] ;  /* 0x0000000805077984 */ /* 0x000e620008000800 */
[----:B------:R-:W-:-:S05]  /*0610*/  IADD3 R2, P1, R5, UR16, RZ ;  /* 0x0000001005027c10 */ /* 0x000fca000ff3e0ff */
[----:B------:R-:W-:-:S05]  /*0620*/  IMAD.X R3, RZ, RZ, UR17, P1 ;  /* 0x00000011ff037e24 */ /* 0x000fca00088e06ff */
[----:B-1----:R4:W5:Y:S01]  /*0630*/  ATOMG.E.EXCH.STRONG.GPU PT, RZ, [R2], R7 ;  /* 0x0000000702ff73a8 */ /* 0x00296200041ee100 */
[----:B------:R-:W-:-:S04]  /*0640*/  DEPBAR {5,4,3,2,1,0} ;  /* 0x0000003f0000791a */ /* 0x000fc80000000000 */
[----:B------:R4:W-:Y:S01]  /*0650*/  UTMACCTL.IV [UR16] ;  /* 0x00000000100079b9 */ /* 0x0009e20008000000 */
[----:B------:R-:W-:Y:S01]  /*0660*/  NOP ;  /* 0x0000000000007918 */ /* 0x000fe20000000000 */
.L_x_12:
[----:B------:R-:W-:Y:S05]  /*0670*/  @P0 BRA `(.L_x_13) ;  /* 0x00000000000c0947 */ /* 0x000fea0003800000 */
[----:B------:R0:W-:Y:S01]  /*0680*/  UTMACMDFLUSH ;  /* 0x00000000000079b7 */ /* 0x0001e20000000000 */
[----:B------:R-:W-:Y:S05]  /*0690*/  @P0 BRA `(.L_x_13) ;  /* 0x0000000000040947 */ /* 0x000fea0003800000 */
[----:B------:R-:W-:-:S04]  /*06a0*/  DEPBAR.LE SB0, 0x0 ;  /* 0x000080000000791a */ /* 0x000fc80000000000 */
.L_x_13:
[----:B------:R-:W-:Y:S05]  /*06b0*/  WARPSYNC.ALL ;  /* 0x0000000000007948 */ /* 0x000fea0003800000 */
[----:B-----5:R-:W-:Y:S06]  /*06c0*/  BAR.SYNC.DEFER_BLOCKING 0x0 ;  /* 0x0000000000007b1d */ /* 0x020fec0000010000 */
[----:B------:R-:W-:Y:S02]  /*06d0*/  BSSY B1, `(.L_x_14) ;  /* 0x000000b000017945 */ /* 0x000fe40003800000 */
[----:B------:R-:W-:Y:S06]  /*06e0*/  BAR.SYNC.DEFER_BLOCKING 0x0 ;  /* 0x0000000000007b1d */ /* 0x000fec0000010000 */
[----:B------:R5:W-:Y:S01]  /*06f0*/  @!P0 STS [R13], RZ ;  /* 0x000000ff0d008388 */ /* 0x000be20000000800 */
[----:B------:R-:W-:Y:S01]  /*0700*/  NOP ;  /* 0x0000000000007918 */ /* 0x000fe20000000000 */
[----:B------:R-:W-:Y:S05]  /*0710*/  @P2 BRA `(.L_x_15) ;  /* 0x0000000000182947 */ /* 0x000fea0003800000 */
[----:B-1234-:R-:W1:Y:S01]  /*0720*/  LDS R2, [UR8+0x8] ;  /* 0x00000808ff027984 */ /* 0x01ee620008000800 */
[----:B------:R-:W2:Y:S01]  /*0730*/  LDC.64 R10, c[0x0][0x218] ;  /* 0x00008600ff0a7b82 */ /* 0x000ea20000000a00 */
[----:B------:R-:W-:Y:S02]  /*0740*/  IMAD.MOV.U32 R3, RZ, RZ, 0x70 ;  /* 0x00000070ff037424 */ /* 0x000fe400078e00ff */
[----:B--2---:R2:W-:Y:S03]  /*0750*/  STS.64 [UR8], R10 ;  /* 0x0000000aff007988 */ /* 0x0045e60008000a08 */
[----:B-1----:R-:W-:-:S05]  /*0760*/  LOP3.LUT R2, R2, 0x10, R3, 0xd8, !PT ;  /* 0x0000001002027812 */ /* 0x002fca00078ed803 */
[----:B------:R2:W-:Y:S02]  /*0770*/  STS [UR8+0x8], R2 ;  /* 0x00000802ff007988 */ /* 0x0005e40008000808 */
.L_x_15:
[----:B----4-:R-:W-:Y:S05]  /*0780*/  BSYNC B1 ;  /* 0x0000000000017941 */ /* 0x010fea0003800000 */
.L_x_14:
[----:B------:R-:W-:Y:S04]  /*0790*/  BSSY B2, `(.L_x_16) ;  /* 0x000000f000027945 */ /* 0x000fe80003800000 */
[----:B------:R-:W-:Y:S04]  /*07a0*/  BSSY B1, `(.L_x_17) ;  /* 0x000000c000017945 */ /* 0x000fe80003800000 */
[----:B------:R-:W-:Y:S05]  /*07b0*/  @P2 BRA `(.L_x_18) ;  /* 0x0000000000282947 */ /* 0x000fea0003800000 */
[----:B-123--:R-:W1:Y:S01]  /*07c0*/  LDS R2, [UR8+0x34] ;  /* 0x00003408ff027984 */ /* 0x00ee620008000800 */
[----:B------:R-:W-:Y:S01]  /*07d0*/  IMAD.MOV.U32 R3, RZ, RZ, 0x1f000000 ;  /* 0x1f000000ff037424 */ /* 0x000fe200078e00ff */
[----:B------:R-:W-:Y:S05]  /*07e0*/  @P2 BREAK B1 ;  /* 0x0000000000012942 */ /* 0x000fea0003800000 */
[----:B-1----:R-:W-:-:S05]  /*07f0*/  LOP3.LUT R2, R2, 0xff000000, R3, 0xb8, !PT ;  /* 0xff00000002027812 */ /* 0x002fca00078eb803 */
[----:B------:R1:W-:Y:S01]  /*0800*/  STS [UR8+0x34], R2 ;  /* 0x00003402ff007988 */ /* 0x0003e20008000808 */
[----:B------:R-:W-:Y:S05]  /*0810*/  @P2 BRA `(.L_x_19) ;  /* 0x0000000000182947 */ /* 0x000fea0003800000 */
[----:B-1----:R-:W1:Y:S01]  /*0820*/  LDS R2, [UR8+0x38] ;  /* 0x00003808ff027984 */ /* 0x002e620008000800 */
[----:B------:R-:W-:-:S05]  /*0830*/  IMAD.MOV.U32 R3, RZ, RZ, 0x7f ;  /* 0x0000007fff037424 */ /* 0x000fca00078e00ff */
[----:B-1----:R-:W-:-:S05]  /*0840*/  LOP3.LUT R2, R2, 0xff, R3, 0xb8, !PT ;  /* 0x000000ff02027812 */ /* 0x002fca00078eb803 */
[----:B------:R4:W-:Y:S02]  /*0850*/  STS [UR8+0x38], R2 ;  /* 0x00003802ff007988 */ /* 0x0009e40008000808 */
.L_x_18:
[----:B------:R-:W-:Y:S05]  /*0860*/  BSYNC B1 ;  /* 0x0000000000017941 */ /* 0x000fea0003800000 */
.L_x_17:
[----:B------:R1:W-:Y:S02]  /*0870*/  @!P2 STS [UR8+0x20], R14 ;  /* 0x0000200eff00a988 */ /* 0x0003e40008000808 */
.L_x_19:
[----:B------:R-:W-:Y:S05]  /*0880*/  BSYNC B2 ;  /* 0x0000000000027941 */ /* 0x000fea0003800000 */
.L_x_16:
[----:B------:R-:W-:Y:S05]  /*0890*/  WARPSYNC.ALL ;  /* 0x0000000000007948 */ /* 0x000fea0003800000 */
[----:B------:R-:W2:Y:S01]  /*08a0*/  LDC R5, c[0x0][0x22c] ;  /* 0x00008b00ff057b82 */ /* 0x000ea20000000800 */
[----:B------:R-:W-:Y:S01]  /*08b0*/  BSSY B2, `(.L_x_20) ;  /* 0x0000010000027945 */ /* 0x000fe20003800000 */
[----:B--2---:R-:W-:-:S05]  /*08c0*/  VIADD R5, R5, 0xffffffff ;  /* 0xffffffff05057836 */ /* 0x004fca0000000000 */
[----:B------:R2:W-:Y:S01]  /*08d0*/  @!P2 STS [UR8+0x24], R5 ;  /* 0x00002405ff00a988 */ /* 0x0005e20008000808 */
[----:B------:R-:W-:Y:S05]  /*08e0*/  @P2 BRA `(.L_x_21) ;  /* 0x0000000000302947 */ /* 0x000fea0003800000 */
[----:B------:R-:W2:Y:S01]  /*08f0*/  LDS R3, [UR8+0x34] ;  /* 0x00003408ff037984 */ /* 0x000ea20008000800 */
[----:B------:R-:W2:Y:S03]  /*0900*/  LDC.64 R10, c[0x0][0x240] ;  /* 0x00009000ff0a7b82 */ /* 0x000ea60000000a00 */
[----:B-1-34-:R-:W1:Y:S01]  /*0910*/  LDS R2, [UR8+0x1c] ;  /* 0x00001c08ff027984 */ /* 0x01ae620008000800 */
[C---:B--2---:R-:W-:Y:S01]  /*0920*/  SHF.L.U64.HI R8, R10.reuse, 0x1, R11 ;  /* 0x000000010a087819 */ /* 0x044fe2000001020b */
[----:B------:R-:W-:-:S03]  /*0930*/  IMAD.SHL.U32 R7, R10, 0x2, RZ ;  /* 0x000000020a077824 */ /* 0x000fc600078e00ff */
[--C-:B------:R-:W-:Y:S02]  /*0940*/  SHF.R.U32.HI R11, RZ, 0x4, R8.reuse ;  /* 0x00000004ff0b7819 */ /* 0x100fe40000011608 */
[----:B------:R-:W-:-:S05]  /*0950*/  SHF.R.U64 R7, R7, 0x4, R8 ;  /* 0x0000000407077819 */ /* 0x000fca0000001208 */
[----:B------:R2:W-:Y:S01]  /*0960*/  STS [UR8+0xc], R7 ;  /* 0x00000c07ff007988 */ /* 0x0005e20008000808 */
[----:B------:R-:W-:Y:S02]  /*0970*/  LOP3.LUT R3, R3, 0x7, RZ, 0xb8, !PT ;  /* 0x0000000703037812 */ /* 0x000fe400078eb8ff */
[----:B-1----:R-:W-:-:S03]  /*0980*/  LOP3.LUT R2, R2, 0xf, R11, 0xb8, !PT ;  /* 0x0000000f02027812 */ /* 0x002fc600078eb80b */
[----:B------:R2:W-:Y:S04]  /*0990*/  STS [UR8+0x34], R3 ;  /* 0x00003403ff007988 */ /* 0x0005e80008000808 */
[----:B------:R2:W-:Y:S02]  /*09a0*/  STS [UR8+0x1c], R2 ;  /* 0x00001c02ff007988 */ /* 0x0005e40008000808 */
.L_x_21:
[----:B------:R-:W-:Y:S05]  /*09b0*/  BSYNC B2 ;  /* 0x0000000000027941 */ /* 0x000fea0003800000 */
.L_x_20:
[----:B------:R-:W-:Y:S04]  /*09c0*/  BSSY B3, `(.L_x_22) ;  /* 0x000001a000037945 */ /* 0x000fe80003800000 */
[----:B------:R-:W-:Y:S04]  /*09d0*/  BSSY B2, `(.L_x_23) ;  /* 0x0000015000027945 */ /* 0x000fe80003800000 */
[----:B------:R-:W-:Y:S05]  /*09e0*/  @P2 BRA `(.L_x_24) ;  /* 0x0000000000202947 */ /* 0x000fea0003800000 */
[----:B-1234-:R-:W1:Y:S02]  /*09f0*/  LDS R2, [UR8+0x34] ;  /* 0x00003408ff027984 */ /* 0x01ee640008000800 */
[----:B-1----:R-:W-:-:S05]  /*0a00*/  LOP3.LUT R2, R2, 0x38, RZ, 0xb8, !PT ;  /* 0x0000003802027812 */ /* 0x002fca00078eb8ff */
[----:B------:R1:W-:Y:S01]  /*0a10*/  STS [UR8+0x34], R2 ;  /* 0x00003402ff007988 */ /* 0x0003e20008000808 */
[----:B------:R-:W-:Y:S05]  /*0a20*/  @P2 BRA `(.L_x_25) ;  /* 0x0000000000202947 */ /* 0x000fea0003800000 */
[----:B-1----:R-:W1:Y:S01]  /*0a30*/  LDS R2, [UR8+0x8] ;  /* 0x00000808ff027984 */ /* 0x002e620008000800 */
[----:B------:R-:W-:-:S05]  /*0a40*/  IMAD.MOV.U32 R3, RZ, RZ, 0x780 ;  /* 0x00000780ff037424 */ /* 0x000fca00078e00ff */
[----:B-1----:R-:W-:-:S05]  /*0a50*/  LOP3.LUT R2, R2, 0x300, R3, 0xd8, !PT ;  /* 0x0000030002027812 */ /* 0x002fca00078ed803 */
[----:B------:R1:W-:Y:S02]  /*0a60*/  STS [UR8+0x8], R2 ;  /* 0x00000802ff007988 */ /* 0x0003e40008000808 */
.L_x_24:
[----:B------:R-:W-:Y:S05]  /*0a70*/  @P2 BRA `(.L_x_26) ;  /* 0x0000000000282947 */ /* 0x000fea0003800000 */
[----:B-1234-:R-:W1:Y:S02]  /*0a80*/  LDS R2, [UR8+0x8] ;  /* 0x00000808ff027984 */ /* 0x01ee640008000800 */
[----:B-1----:R-:W-:-:S05]  /*0a90*/  LOP3.LUT R2, R2, 0x1800, RZ, 0xb8, !PT ;  /* 0x0000180002027812 */ /* 0x002fca00078eb8ff */
[----:B------:R2:W-:Y:S02]  /*0aa0*/  STS [UR8+0x8], R2 ;  /* 0x00000802ff007988 */ /* 0x0005e40008000808 */
.L_x_25:
[----:B------:R-:W-:Y:S05]  /*0ab0*/  @P2 BREAK B2 ;  /* 0x0000000000022942 */ /* 0x000fea0003800000 */
[----:B------:R-:W-:Y:S05]  /*0ac0*/  @P2 BRA `(.L_x_27) ;  /* 0x0000000000242947 */ /* 0x000fea0003800000 */
[----:B-12---:R-:W1:Y:S01]  /*0ad0*/  LDS R2, [UR8+0x8] ;  /* 0x00000808ff027984 */ /* 0x006e620008000800 */
[----:B------:R-:W-:-:S05]  /*0ae0*/  IMAD.MOV.U32 R3, RZ, RZ, 0x6000 ;  /* 0x00006000ff037424 */ /* 0x000fca00078e00ff */
[----:B-1----:R-:W-:-:S04]  /*0af0*/  LOP3.LUT R2, R2, 0x4000, R3, 0xd8, !PT ;  /* 0x0000400002027812 */ /* 0x002fc800078ed803 */
[----:B------:R-:W-:-:S05]  /*0b00*/  LOP3.LUT R2, R2, 0x400000, RZ, 0xb8, !PT ;  /* 0x0040000002027812 */ /* 0x000fca00078eb8ff */
[----:B------:R1:W-:Y:S02]  /*0b10*/  STS [UR8+0x8], R2 ;  /* 0x00000802ff007988 */ /* 0x0003e40008000808 */
.L_x_26:
[----:B------:R-:W-:Y:S05]  /*0b20*/  BSYNC B2 ;  /* 0x0000000000027941 */ /* 0x000fea0003800000 */
.L_x_23:
[----:B-1234-:R-:W1:Y:S02]  /*0b30*/  @!P2 LDS R2, [UR8+0x8] ;  /* 0x00000808ff02a984 */ /* 0x01ee640008000800 */
[----:B-1----:R-:W-:-:S05]  /*0b40*/  @!P2 LOP3.LUT R2, R2, 0x8000, RZ, 0xb8, !PT ;  /* 0x000080000202a812 */ /* 0x002fca00078eb8ff */
[----:B------:R3:W-:Y:S02]  /*0b50*/  @!P2 STS [UR8+0x8], R2 ;  /* 0x00000802ff00a988 */ /* 0x0007e40008000808 */
.L_x_27:
[----:B------:R-:W-:Y:S05]  /*0b60*/  BSYNC B3 ;  /* 0x0000000000037941 */ /* 0x000fea0003800000 */
.L_x_22:
[----:B------:R-:W-:Y:S05]  /*0b70*/  WARPSYNC.ALL ;  /* 0x0000000000007948 */ /* 0x000fea0003800000 */
[----:B------:R-:W-:-:S04]  /*0b80*/  UIADD3 UR19, UR4, 0x80, URZ ;  /* 0x0000008004137890 */ /* 0x000fc8000fffe03f */
[----:B------:R-:W-:-:S04]  /*0b90*/  UIADD3 UR18, UP0, UR19, UR24, URZ ;  /* 0x0000001813127290 */ /* 0x000fc8000ff1e03f */
[----:B------:R-:W-:Y:S01]  /*0ba0*/  ULEA.HI.X.SX32 UR19, UR19, UR25, 0x1, UP0 ;  /* 0x0000001913137291 */ /* 0x000fe200080f0e3f */
[----:B------:R-:W-:Y:S11]  /*0bb0*/  @P0 BRA `(.L_x_28) ;  /* 0x0000000000280947 */ /* 0x000ff60003800000 */
[----:B-123--:R-:W1:Y:S01]  /*0bc0*/  S2R R2, SR_LANEID ;  /* 0x0000000000027919 */ /* 0x00ee620000000000 */
[----:B------:R-:W-:Y:S05]  /*0bd0*/  WARPSYNC.ALL ;  /* 0x0000000000007948 */ /* 0x000fea0003800000 */
[----:B-1----:R-:W-:-:S05]  /*0be0*/  IMAD.SHL.U32 R8, R2, 0x4, RZ ;  /* 0x0000000402087824 */ /* 0x002fca00078e00ff */
[----:B------:R-:W1:Y:S01]  /*0bf0*/  LDS R7, [R8+UR8] ;  /* 0x0000000808077984 */ /* 0x000e620008000800 */
[----:B------:R-:W-:-:S05]  /*0c00*/  IADD3 R2, P1, R8, UR18, RZ ;  /* 0x0000001208027c10 */ /* 0x000fca000ff3e0ff */
[----:B------:R-:W-:-:S05]  /*0c10*/  IMAD.X R3, RZ, RZ, UR19, P1 ;  /* 0x00000013ff037e24 */ /* 0x000fca00088e06ff */
[----:B-1----:R4:W2:Y:S01]  /*0c20*/  ATOMG.E.EXCH.STRONG.GPU PT, RZ, [R2], R7 ;  /* 0x0000000702ff73a8 */ /* 0x0028a200041ee100 */
[----:B------:R-:W-:-:S04]  /*0c30*/  DEPBAR {5,4,3,2,1,0} ;  /* 0x0000003f0000791a */ /* 0x000fc80000000000 */
[----:B------:R4:W-:Y:S01]  /*0c40*/  UTMACCTL.IV [UR18] ;  /* 0x00000000120079b9 */ /* 0x0009e20008000000 */
[----:B------:R-:W-:Y:S01]  /*0c50*/  NOP ;  /* 0x0000000000007918 */ /* 0x000fe20000000000 */
.L_x_28:
[----:B------:R-:W-:Y:S05]  /*0c60*/  @P0 BRA `(.L_x_29) ;  /* 0x00000000000c0947 */ /* 0x000fea0003800000 */
[----:B------:R0:W-:Y:S01]  /*0c70*/  UTMACMDFLUSH ;  /* 0x00000000000079b7 */ /* 0x0001e20000000000 */
[----:B------:R-:W-:Y:S05]  /*0c80*/  @P0 BRA `(.L_x_29) ;  /* 0x0000000000040947 */ /* 0x000fea0003800000 */
[----:B------:R-:W-:-:S04]  /*0c90*/  DEPBAR.LE SB0, 0x0 ;  /* 0x000080000000791a */ /* 0x000fc80000000000 */
.L_x_29:
[----:B------:R-:W-:Y:S05]  /*0ca0*/  WARPSYNC.ALL ;  /* 0x0000000000007948 */ /* 0x000fea0003800000 */
[----:B--2---:R-:W-:Y:S06]  /*0cb0*/  BAR.SYNC.DEFER_BLOCKING 0x0 ;  /* 0x0000000000007b1d */ /* 0x004fec0000010000 */
[----:B------:R-:W-:Y:S02]  /*0cc0*/  BSSY B3, `(.L_x_30) ;  /* 0x000000b000037945 */ /* 0x000fe40003800000 */
[----:B------:R-:W-:Y:S06]  /*0cd0*/  BAR.SYNC.DEFER_BLOCKING 0x0 ;  /* 0x0000000000007b1d */ /* 0x000fec0000010000 */
[----:B------:R2:W-:Y:S01]  /*0ce0*/  @!P0 STS [R13], RZ ;  /* 0x000000ff0d008388 */ /* 0x0005e20000000800 */
[----:B------:R-:W-:Y:S01]  /*0cf0*/  NOP ;  /* 0x0000000000007918 */ /* 0x000fe20000000000 */
[----:B------:R-:W-:Y:S05]  /*0d00*/  @P2 BRA `(.L_x_31) ;  /* 0x0000000000182947 */ /* 0x000fea0003800000 */
[----:B-1-34-:R-:W1:Y:S01]  /*0d10*/  LDS R2, [UR8+0x8] ;  /* 0x00000808ff027984 */ /* 0x01ae620008000800 */
[----:B------:R-:W3:Y:S01]  /*0d20*/  LDC.64 R10, c[0x0][0x220] ;  /* 0x00008800ff0a7b82 */ /* 0x000ee20000000a00 */
[----:B------:R-:W-:Y:S02]  /*0d30*/  IMAD.MOV.U32 R3, RZ, RZ, 0x70 ;  /* 0x00000070ff037424 */ /* 0x000fe400078e00ff */
[----:B---3--:R3:W-:Y:S03]  /*0d40*/  STS.64 [UR8], R10 ;  /* 0x0000000aff007988 */ /* 0x0087e60008000a08 */
[----:B-1----:R-:W-:-:S05]  /*0d50*/  LOP3.LUT R2, R2, 0x10, R3, 0xd8, !PT ;  /* 0x0000001002027812 */ /* 0x002fca00078ed803 */
[----:B------:R3:W-:Y:S02]  /*0d60*/  STS [UR8+0x8], R2 ;  /* 0x00000802ff007988 */ /* 0x0007e40008000808 */
.L_x_31:
[----:B----4-:R-:W-:Y:S05]  /*0d70*/  BSYNC B3 ;  /* 0x0000000000037941 */ /* 0x010fea0003800000 */
.L_x_30:
[----:B------:R-:W-:Y:S04]  /*0d80*/  BSSY B4, `(.L_x_32) ;  /* 0x0000011000047945 */ /* 0x000fe80003800000 */
[----:B------:R-:W-:Y:S04]  /*0d90*/  BSSY B3, `(.L_x_33) ;  /* 0x000000e000037945 */ /* 0x000fe80003800000 */
[----:B------:R-:W-:Y:S05]  /*0da0*/  @P2 BRA `(.L_x_34) ;  /* 0x0000000000242947 */ /* 0x000fea0003800000 */
[----:B-1-3--:R-:W1:Y:S01]  /*0db0*/  LDS R2, [UR8+0x34] ;  /* 0x00003408ff027984 */ /* 0x00ae620008000800 */
[----:B------:R-:W-:-:S05]  /*0dc0*/  IMAD.MOV.U32 R3, RZ, RZ, 0x3f000000 ;  /* 0x3f000000ff037424 */ /* 0x000fca00078e00ff */
[----:B-1----:R-:W-:-:S05]  /*0dd0*/  LOP3.LUT R2, R2, 0xff000000, R3, 0xb8, !PT ;  /* 0xff00000002027812 */ /* 0x002fca00078eb803 */
[----:B------:R1:W-:Y:S01]  /*0de0*/  STS [UR8+0x34], R2 ;  /* 0x00003402ff007988 */ /* 0x0003e20008000808 */
[----:B------:R-:W-:Y:S05]  /*0df0*/  @P2 BRA `(.L_x_35) ;  /* 0x00000000001c2947 */ /* 0x000fea0003800000 */
[----:B-1----:R-:W1:Y:S01]  /*0e00*/  LDS R2, [UR8+0x38] ;  /* 0x00003808ff027984 */ /* 0x002e620008000800 */
[----:B------:R-:W-:-:S05]  /*0e10*/  IMAD.MOV.U32 R3, RZ, RZ, 0x7f ;  /* 0x0000007fff037424 */ /* 0x000fca00078e00ff */
[----:B-1----:R-:W-:-:S05]  /*0e20*/  LOP3.LUT R2, R2, 0xff, R3, 0xb8, !PT ;  /* 0x000000ff02027812 */ /* 0x002fca00078eb803 */
[----:B------:R4:W-:Y:S02]  /*0e30*/  STS [UR8+0x38], R2 ;  /* 0x00003802ff007988 */ /* 0x0009e40008000808 */
.L_x_34:
[----:B------:R-:W-:Y:S05]  /*0e40*/  @P2 BREAK B3 ;  /* 0x0000000000032942 */ /* 0x000fea0003800000 */
[----:B------:R-:W-:Y:S05]  /*0e50*/  @P2 BRA `(.L_x_36) ;  /* 0x00000000000c2947 */ /* 0x000fea0003800000 */
[----:B------:R1:W-:Y:S02]  /*0e60*/  STS [UR8+0x20], R5 ;  /* 0x00002005ff007988 */ /* 0x0003e40008000808 */
.L_x_35:
[----:B------:R-:W-:Y:S05]  /*0e70*/  BSYNC B3 ;  /* 0x0000000000037941 */ /* 0x000fea0003800000 */
.L_x_33:
[----:B------:R1:W-:Y:S02]  /*0e80*/  @!P2 STS [UR8+0x24], R4 ;  /* 0x00002404ff00a988 */ /* 0x0003e40008000808 */
.L_x_36:
[----:B------:R-:W-:Y:S05]  /*0e90*/  BSYNC B4 ;  /* 0x0000000000047941 */ /* 0x000fea0003800000 */
.L_x_32:
[----:B------:R-:W-:Y:S05]  /*0ea0*/  WARPSYNC.ALL ;  /* 0x0000000000007948 */ /* 0x000fea0003800000 */
[----:B------:R-:W-:Y:S04]  /*0eb0*/  BSSY B4, `(.L_x_37) ;  /* 0x000000e000047945 */ /* 0x000fe80003800000 */
[----:B------:R-:W-:Y:S05]  /*0ec0*/  @P2 BRA `(.L_x_38) ;  /* 0x0000000000302947 */ /* 0x000fea0003800000 */
[----:B------:R-:W5:Y:S01]  /*0ed0*/  LDS R3, [UR8+0x34] ;  /* 0x00003408ff037984 */ /* 0x000f620008000800 */
[----:B-1----:R-:W1:Y:S03]  /*0ee0*/  LDC.64 R4, c[0x0][0x248] ;  /* 0x00009200ff047b82 */ /* 0x002e660000000a00 */
[----:B---34-:R-:W3:Y:S01]  /*0ef0*/  LDS R2, [UR8+0x1c] ;  /* 0x00001c08ff027984 */ /* 0x018ee20008000800 */
[C---:B-1----:R-:W-:Y:S01]  /*0f00*/  SHF.L.U64.HI R5, R4.reuse, 0x1, R5 ;  /* 0x0000000104057819 */ /* 0x042fe20000010205 */
[----:B------:R-:W-:-:S03]  /*0f10*/  IMAD.SHL.U32 R4, R4, 0x2, RZ ;  /* 0x0000000204047824 */ /* 0x000fc600078e00ff */
[--C-:B------:R-:W-:Y:S02]  /*0f20*/  SHF.R.U32.HI R7, RZ, 0x4, R5.reuse ;  /* 0x00000004ff077819 */ /* 0x100fe40000011605 */
[----:B------:R-:W-:-:S05]  /*0f30*/  SHF.R.U64 R4, R4, 0x4, R5 ;  /* 0x0000000404047819 */ /* 0x000fca0000001205 */
[----:B------:R1:W-:Y:S01]  /*0f40*/  STS [UR8+0xc], R4 ;  /* 0x00000c04ff007988 */ /* 0x0003e20008000808 */
[----:B-----5:R-:W-:Y:S02]  /*0f50*/  LOP3.LUT R3, R3, 0x7, RZ, 0xb8, !PT ;  /* 0x0000000703037812 */ /* 0x020fe400078eb8ff */
[----:B---3--:R-:W-:-:S03]  /*0f60*/  LOP3.LUT R2, R2, 0xf, R7, 0xb8, !PT ;  /* 0x0000000f02027812 */ /* 0x008fc600078eb807 */
[----:B------:R1:W-:Y:S04]  /*0f70*/  STS [UR8+0x34], R3 ;  /* 0x00003403ff007988 */ /* 0x0003e80008000808 */
[----:B------:R1:W-:Y:S02]  /*0f80*/  STS [UR8+0x1c], R2 ;  /* 0x00001c02ff007988 */ /* 0x0003e40008000808 */
.L_x_38:
[----:B------:R-:W-:Y:S05]  /*0f90*/  BSYNC B4 ;  /* 0x0000000000047941 */ /* 0x000fea0003800000 */
.L_x_37:
[----:B------:R-:W-:Y:S04]  /*0fa0*/  BSSY B4, `(.L_x_39) ;  /* 0x000001a000047945 */ /* 0x000fe80003800000 */
[----:B------:R-:W-:Y:S04]  /*0fb0*/  BSSY B5, `(.L_x_40) ;  /* 0x0000015000057945 */ /* 0x000fe80003800000 */
[----:B------:R-:W-:Y:S05]  /*0fc0*/  @P2 BRA `(.L_x_41) ;  /* 0x0000000000202947 */ /* 0x000fea0003800000 */
[----:B-1-34-:R-:W1:Y:S02]  /*0fd0*/  LDS R2, [UR8+0x34] ;  /* 0x00003408ff027984 */ /* 0x01ae640008000800 */
[----:B-1----:R-:W-:-:S05]  /*0fe0*/  LOP3.LUT R2, R2, 0x38, RZ, 0xb8, !PT ;  /* 0x0000003802027812 */ /* 0x002fca00078eb8ff */
[----:B------:R1:W-:Y:S01]  /*0ff0*/  STS [UR8+0x34], R2 ;  /* 0x00003402ff007988 */ /* 0x0003e20008000808 */
[----:B------:R-:W-:Y:S05]  /*1000*/  @P2 BRA `(.L_x_42) ;  /* 0x0000000000202947 */ /* 0x000fea0003800000 */
[----:B-1----:R-:W1:Y:S01]  /*1010*/  LDS R2, [UR8+0x8] ;  /* 0x00000808ff027984 */ /* 0x002e620008000800 */
[----:B------:R-:W-:-:S05]  /*1020*/  IMAD.MOV.U32 R3, RZ, RZ, 0x780 ;  /* 0x00000780ff037424 */ /* 0x000fca00078e00ff */
[----:B-1----:R-:W-:-:S05]  /*1030*/  LOP3.LUT R2, R2, 0x300, R3, 0xd8, !PT ;  /* 0x0000030002027812 */ /* 0x002fca00078ed803 */
[----:B------:R1:W-:Y:S02]  /*1040*/  STS [UR8+0x8], R2 ;  /* 0x00000802ff007988 */ /* 0x0003e40008000808 */
.L_x_41:
[----:B------:R-:W-:Y:S05]  /*1050*/  @P2 BRA `(.L_x_43) ;  /* 0x0000000000282947 */ /* 0x000fea0003800000 */
[----:B-1-34-:R-:W1:Y:S02]  /*1060*/  LDS R2, [UR8+0x8] ;  /* 0x00000808ff027984 */ /* 0x01ae640008000800 */
[----:B-1----:R-:W-:-:S05]  /*1070*/  LOP3.LUT R2, R2, 0x1800, RZ, 0xb8, !PT ;  /* 0x0000180002027812 */ /* 0x002fca00078eb8ff */
[----:B------:R3:W-:Y:S02]  /*1080*/  STS [UR8+0x8], R2 ;  /* 0x00000802ff007988 */ /* 0x0007e40008000808 */
.L_x_42:
[----:B------:R-:W-:Y:S05]  /*1090*/  @P2 BREAK B5 ;  /* 0x0000000000052942 */ /* 0x000fea0003800000 */
[----:B------:R-:W-:Y:S05]  /*10a0*/  @P2 BRA `(.L_x_44) ;  /* 0x0000000000242947 */ /* 0x000fea0003800000 */
[----:B-1-3--:R-:W1:Y:S01]  /*10b0*/  LDS R2, [UR8+0x8] ;  /* 0x00000808ff027984 */ /* 0x00ae620008000800 */
[----:B------:R-:W-:-:S05]  /*10c0*/  IMAD.MOV.U32 R3, RZ, RZ, 0x6000 ;  /* 0x00006000ff037424 */ /* 0x000fca00078e00ff */
[----:B-1----:R-:W-:-:S04]  /*10d0*/  LOP3.LUT R2, R2, 0x6000, R3, 0xd8, !PT ;  /* 0x0000600002027812 */ /* 0x002fc800078ed803 */
[----:B------:R-:W-:-:S05]  /*10e0*/  LOP3.LUT R2, R2, 0x400000, RZ, 0xb8, !PT ;  /* 0x0040000002027812 */ /* 0x000fca00078eb8ff */
[----:B------:R1:W-:Y:S02]  /*10f0*/  STS [UR8+0x8], R2 ;  /* 0x00000802ff007988 */ /* 0x0003e40008000808 */
.L_x_43:
[----:B------:R-:W-:Y:S05]  /*1100*/  BSYNC B5 ;  /* 0x0000000000057941 */ /* 0x000fea0003800000 */
.L_x_40:
[----:B-1-34-:R-:W1:Y:S02]  /*1110*/  @!P2 LDS R2, [UR8+0x8] ;  /* 0x00000808ff02a984 */ /* 0x01ae640008000800 */
[----:B-1----:R-:W-:-:S05]  /*1120*/  @!P2 LOP3.LUT R2, R2, 0x8000, RZ, 0xb8, !PT ;  /* 0x000080000202a812 */ /* 0x002fca00078eb8ff */
[----:B------:R4:W-:Y:S02]  /*1130*/  @!P2 STS [UR8+0x8], R2 ;  /* 0x00000802ff00a988 */ /* 0x0009e40008000808 */
.L_x_44:
[----:B------:R-:W-:Y:S05]  /*1140*/  BSYNC B4 ;  /* 0x0000000000047941 */ /* 0x000fea0003800000 */
.L_x_39:
[----:B------:R-:W-:Y:S05]  /*1150*/  WARPSYNC.ALL ;  /* 0x0000000000007948 */ /* 0x000fea0003800000 */
[----:B------:R-:W-:-:S04]  /*1160*/  UIADD3 UR4, UR4, 0x100, URZ ;  /* 0x0000010004047890 */ /* 0x000fc8000fffe03f */
[----:B------:R-:W-:-:S04]  /*1170*/  UIADD3 UR24, UP0, UR4, UR24, URZ ;  /* 0x0000001804187290 */ /* 0x000fc8000ff1e03f */
[----:B------:R-:W-:Y:S01]  /*1180*/  ULEA.HI.X.SX32 UR25, UR4, UR25, 0x1, UP0 ;  /* 0x0000001904197291 */ /* 0x000fe200080f0e3f */
[----:B------:R-:W-:Y:S11]  /*1190*/  @P0 BRA `(.L_x_45) ;  /* 0x0000000000300947 */ /* 0x000ff60003800000 */
[----:B-1-34-:R-:W1:Y:S01]  /*11a0*/  S2R R2, SR_LANEID ;  /* 0x0000000000027919 */ /* 0x01ae620000000000 */
[----:B------:R-:W-:Y:S05]  /*11b0*/  WARPSYNC.ALL ;  /* 0x0000000000007948 */ /* 0x000fea0003800000 */
[----:B-1----:R-:W-:-:S05]  /*11c0*/  IMAD.SHL.U32 R4, R2, 0x4, RZ ;  /* 0x0000000402047824 */ /* 0x002fca00078e00ff */
[----:B------:R-:W1:Y:S01]  /*11d0*/  LDS R5, [R4+UR8] ;  /* 0x0000000804057984 */ /* 0x000e620008000800 */
[----:B------:R-:W-:Y:S01]  /*11e0*/  IADD3 R2, P1, R4, UR24, RZ ;  /* 0x0000001804027c10 */ /* 0x000fe2000ff3e0ff */
[----:B------:R-:W-:-:S04]  /*11f0*/  UMOV UR4, UR24 ;  /* 0x0000001800047c82 */ /* 0x000fc80008000000 */
[----:B------:R-:W-:Y:S01]  /*1200*/  IMAD.X R3, RZ, RZ, UR25, P1 ;  /* 0x00000019ff037e24 */ /* 0x000fe200088e06ff */
[----:B------:R-:W-:-:S04]  /*1210*/  UMOV UR5, UR25 ;  /* 0x0000001900057c82 */ /* 0x000fc80008000000 */
[----:B-1----:R1:W3:Y:S01]  /*1220*/  ATOMG.E.EXCH.STRONG.GPU PT, RZ, [R2], R5 ;  /* 0x0000000502ff73a8 */ /* 0x0022e200041ee100 */
[----:B------:R-:W-:-:S04]  /*1230*/  DEPBAR {5,4,3,2,1,0} ;  /* 0x0000003f0000791a */ /* 0x000fc80000000000 */
[----:B------:R1:W-:Y:S01]  /*1240*/  UTMACCTL.IV [UR4] ;  /* 0x00000000040079b9 */ /* 0x0003e20008000000 */
[----:B------:R-:W-:Y:S01]  /*1250*/  NOP ;  /* 0x0000000000007918 */ /* 0x000fe20000000000 */
.L_x_45:
[----:B------:R-:W-:Y:S05]  /*1260*/  @P0 BRA `(.L_x_46) ;  /* 0x00000000000c0947 */ /* 0x000fea0003800000 */
[----:B------:R0:W-:Y:S01]  /*1270*/  UTMACMDFLUSH ;  /* 0x00000000000079b7 */ /* 0x0001e20000000000 */
[----:B------:R-:W-:Y:S05]  /*1280*/  @P0 BRA `(.L_x_46) ;  /* 0x0000000000040947 */ /* 0x000fea0003800000 */
[----:B------:R-:W-:-:S04]  /*1290*/  DEPBAR.LE SB0, 0x0 ;  /* 0x000080000000791a */ /* 0x000fc80000000000 */
.L_x_46:
[----:B------:R-:W-:Y:S05]  /*12a0*/  WARPSYNC.ALL ;  /* 0x0000000000007948 */ /* 0x000fea0003800000 */
[----:B---3--:R-:W-:Y:S01]  /*12b0*/  BAR.SYNC.DEFER_BLOCKING 0x0 ;  /* 0x0000000000007b1d */ /* 0x008fe20000010000 */
[----:B------:R-:W-:Y:S01]  /*12c0*/  ISETP.GT.AND P0, PT, R12, RZ, PT ;  /* 0x000000ff0c00720c */ /* 0x000fe20003f04270 */
[----:B------:R-:W-:Y:S02]  /*12d0*/  USHF.L.U32 UR23, UR9, 0x7, URZ ;  /* 0x0000000709177899 */ /* 0x000fe4000800063f */
[----:B------:R-:W-:Y:S02]  /*12e0*/  USHF.L.U32 UR11, UR7, 0x7, URZ ;  /* 0x00000007070b7899 */ /* 0x000fe4000800063f */
[----:B------:R-:W-:Y:S01]  /*12f0*/  VOTEU.ALL UP0, P2 ;  /* 0x00000000003f7886 */ /* 0x000fe20001000000 */
[----:B-1----:R-:W-:-:S04]  /*1300*/  UMOV UR4, 0x1 ;  /* 0x0000000100047882 */ /* 0x002fc80000000000 */
[----:B------:R-:W-:-:S04]  /*1310*/  @!UP0 UIADD3 UR4, -UR4, 0x100000, URZ ;  /* 0x0010000004048890 */ /* 0x000fc8000fffe13f */
[----:B------:R-:W-:Y:S02]  /*1320*/  @!UP0 USHF.L.U32 UR5, UR4, 0xb, URZ ;  /* 0x0000000b04058899 */ /* 0x000fe4000800063f */
[----:B------:R-:W-:Y:S01]  /*1330*/  @!UP0 USHF.L.U32 UR4, UR4, 0x1, URZ ;  /* 0x0000000104048899 */ /* 0x000fe2000800063f */
[----:B------:R-:W-:Y:S01]  /*1340*/  VOTEU.ALL UP0, P2 ;  /* 0x00000000003f7886 */ /* 0x000fe20001000000 */
[----:B------:R-:W1:Y:S10]  /*1350*/  FENCE.VIEW.ASYNC.S ;  /* 0x00000000000073c6 */ /* 0x000e740000000000 */
[----:B-1----:R1:W3:Y:S01]  /*1360*/  @!UP0 SYNCS.EXCH.64 URZ, [UR8+0x4000], UR4 ;  /* 0x00400004083f85b2 */ /* 0x0022e20008000100 */
[----:B------:R-:W-:Y:S05]  /*1370*/  @P0 BRA `(.L_x_47) ;  /* 0x0000000000880947 */ /* 0x000fea0003800000 */
[----:B----4-:R-:W-:Y:S02]  /*1380*/  SHF.R.U32.HI R2, RZ, 0x5, R0 ;  /* 0x00000005ff027819 */ /* 0x010fe40000011600 */
[----:B------:R-:W-:Y:S02]  /*1390*/  CS2R R24, SRZ ;  /* 0x0000000000187805 */ /* 0x000fe4000001ff00 */
[----:B------:R-:W-:Y:S02]  /*13a0*/  CS2R R26, SRZ ;  /* 0x00000000001a7805 */ /* 0x000fe4000001ff00 */
[----:B------:R-:W-:Y:S02]  /*13b0*/  CS2R R28, SRZ ;  /* 0x00000000001c7805 */ /* 0x000fe4000001ff00 */
[----:B------:R-:W-:Y:S02]  /*13c0*/  CS2R R30, SRZ ;  /* 0x00000000001e7805 */ /* 0x000fe4000001ff00 */
[----:B------:R-:W-:-:S02]  /*13d0*/  CS2R R32, SRZ ;  /* 0x0000000000207805 */ /* 0x000fc4000001ff00 */
[----:B------:R-:W-:Y:S02]  /*13e0*/  CS2R R34, SRZ ;  /* 0x0000000000227805 */ /* 0x000fe4000001ff00 */
        /* <DEDUP_REMOVED lines=25> */
[----:B------:R-:W-:Y:S01]  /*1580*/  CS2R R86, SRZ ;  /* 0x0000000000567805 */ /* 0x000fe2000001ff00 */
[----:B------:R-:W-:Y:S06]  /*1590*/  BRA `(.L_x_48) ;  /* 0x00000004007c7947 */ /* 0x000fec0003800000 */
.L_x_47:
[----:B-1----:R-:W-:Y:S01]  /*15a0*/  UIADD3 UR4, UR8, 0x2000, URZ ;  /* 0x0000200008047890 */ /* 0x002fe2000fffe03f */
[----:B----4-:R-:W-:Y:S02]  /*15b0*/  SHF.R.U32.HI R2, RZ, 0x5, R0 ;  /* 0x00000005ff027819 */ /* 0x010fe40000011600 */
[----:B------:R-:W-:Y:S02]  /*15c0*/  CS2R R24, SRZ ;  /* 0x0000000000187805 */ /* 0x000fe4000001ff00 */
[----:B------:R-:W-:Y:S01]  /*15d0*/  CS2R R26, SRZ ;  /* 0x00000000001a7805 */ /* 0x000fe2000001ff00 */
[----:B------:R-:W-:Y:S01]  /*15e0*/  USHF.R.U32.HI UR4, URZ, 0x4, UR4 ;  /* 0x000000043f047899 */ /* 0x000fe20008011604 */
[----:B------:R-:W-:Y:S02]  /*15f0*/  CS2R R28, SRZ ;  /* 0x00000000001c7805 */ /* 0x000fe4000001ff00 */
[----:B------:R-:W-:Y:S02]  /*1600*/  CS2R R30, SRZ ;  /* 0x00000000001e7805 */ /* 0x000fe4000001ff00 */
[----:B------:R-:W-:Y:S01]  /*1610*/  CS2R R32, SRZ ;  /* 0x0000000000207805 */ /* 0x000fe2000001ff00 */
[----:B------:R-:W-:Y:S01]  /*1620*/  USGXT.U32 UR4, UR4, 0xe ;  /* 0x0000000e0404789a */ /* 0x000fe20008000000 */
        /* <DEDUP_REMOVED lines=26> */
[----:B------:R-:W-:Y:S01]  /*17d0*/  CS2R R86, SRZ ;  /* 0x0000000000567805 */ /* 0x000fe2000001ff00 */
[----:B------:R-:W-:Y:S01]  /*17e0*/  UMOV UR14, 0xfffffffe ;  /* 0xfffffffe000e7882 */ /* 0x000fe20000000000 */
[----:B------:R-:W-:Y:S01]  /*17f0*/  UMOV UR15, 0x7fffffdf ;  /* 0x7fffffdf000f7882 */ /* 0x000fe20000000000 */
[----:B------:R-:W-:Y:S01]  /*1800*/  UMOV UR5, URZ ;  /* 0x0000003f00057c82 */ /* 0x000fe20008000000 */
[----:B------:R-:W-:Y:S01]  /*1810*/  UMOV UR10, URZ ;  /* 0x0000003f000a7c82 */ /* 0x000fe20008000000 */
[----:B------:R-:W-:-:S12]  /*1820*/  UIADD3.64 UR14, UR4, -UR14, URZ ;  /* 0x8000000e040e7297 */ /* 0x000fd8000fffe03f */
.L_x_50:
[----:B---3--:R-:W-:Y:S01]  /*1830*/  BAR.SYNC.DEFER_BLOCKING 0x0 ;  /* 0x0000000000007b1d */ /* 0x008fe20000010000 */
[----:B------:R-:W-:Y:S01]  /*1840*/  @!P2 IMAD.MOV.U32 R3, RZ, RZ, 0x4000 ;  /* 0x00004000ff03a424 */ /* 0x000fe200078e00ff */
[----:B------:R-:W-:Y:S02]  /*1850*/  ELECT P1, URZ, PT ;  /* 0x00000000003f782f */ /* 0x000fe40003820000 */
[----:B------:R-:W-:Y:S02]  /*1860*/  ELECT P0, URZ, PT ;  /* 0x00000000003f782f */ /* 0x000fe40003800000 */
[C---:B------:R-:W-:Y:S01]  /*1870*/  ISETP.LT.U32.AND P1, PT, R6.reuse, 0x20, P1 ;  /* 0x000000200600780c */ /* 0x040fe20000f21070 */
[----:B------:R-:W-:Y:S01]  /*1880*/  UMOV UR22, UR10 ;  /* 0x0000000a00167c82 */ /* 0x000fe20008000000 */
[----:B------:R-:W-:-:S11]  /*1890*/  ISETP.LT.U32.AND P0, PT, R6, 0x20, P0 ;  /* 0x000000200600780c */ /* 0x000fd60000701070 */
[----:B------:R-:W-:Y:S01]  /*18a0*/  VOTEU.ANY UP0, P1 ;  /* 0x00000000003f7886 */ /* 0x000fe20000800100 */
[----:B------:R-:W-:Y:S01]  /*18b0*/  VOTEU.ANY UP2, P1 ;  /* 0x00000000003f7886 */ /* 0x000fe20000840100 */
[----:B------:R-:W-:Y:S01]  /*18c0*/  VOTEU.ANY UP1, P0 ;  /* 0x00000000003f7886 */ /* 0x000fe20000020100 */
[----:B------:R-:W-:Y:S01]  /*18d0*/  VOTEU.ANY UP3, P0 ;  /* 0x00000000003f7886 */ /* 0x000fe20000060100 */
[----:B------:R1:W-:Y:S01]  /*18e0*/  @!P2 SYNCS.ARRIVE.TRANS64 RZ, [UR8+0x4000], R3 ;  /* 0x00400003ffffa9a7 */ /* 0x0003e20008000008 */
[----:B------:R3:W-:Y:S06]  /*18f0*/  MEMBAR.ALL.CTA ;  /* 0x0000000000007992 */ /* 0x0007ec0000008000 */
[----:B---3--:R-:W3:Y:S01]  /*1900*/  FENCE.VIEW.ASYNC.S ;  /* 0x00000000000073c6 */ /* 0x008ee20000000000 */
[----:B------:R-:W-:Y:S01]  /*1910*/  @UP0 UIADD3 UR9, UR8, 0x4000, URZ ;  /* 0x0000400008090890 */ /* 0x000fe2000fffe03f */
[----:B------:R-:W-:Y:S01]  /*1920*/  @UP0 UMOV UR6, UR16 ;  /* 0x0000001000060c82 */ /* 0x000fe20008000000 */
[----:B------:R-:W-:Y:S01]  /*1930*/  @UP0 UMOV UR7, UR17 ;  /* 0x0000001100070c82 */ /* 0x000fe20008000000 */
[----:B------:R-:W-:-:S02]  /*1940*/  @UP1 UIADD3 UR20, UR8, 0x2000, URZ ;  /* 0x0000200008141890 */ /* 0x000fc4000fffe03f */
[----:B------:R-:W-:Y:S01]  /*1950*/  @UP1 UIADD3 UR21, UR8, 0x4000, URZ ;  /* 0x0000400008151890 */ /* 0x000fe2000fffe03f */
[----:B-1----:R-:W-:Y:S01]  /*1960*/  SHF.L.U32 R3, R9, 0x1f, RZ ;  /* 0x0000001f09037819 */ /* 0x002fe200000006ff */
[----:B------:R-:W-:Y:S01]  /*1970*/  @UP1 UMOV UR12, UR18 ;  /* 0x00000012000c1c82 */ /* 0x000fe20008000000 */
[----:B------:R-:W-:Y:S01]  /*1980*/  @UP1 UMOV UR13, UR19 ;  /* 0x00000013000d1c82 */ /* 0x000fe20008000000 */
[----:B---3--:R-:W-:Y:S06]  /*1990*/  BAR.SYNC.DEFER_BLOCKING 0x0 ;  /* 0x0000000000007b1d */ /* 0x008fec0000010000 */
[----:B------:R1:W-:Y:S02]  /*19a0*/  @UP2 UTMALDG.2D [UR8], [UR6] ;  /* 0x00000008060025b4 */ /* 0x0003e40008008000 */
[----:B------:R-:W-:Y:S06]  /*19b0*/  BAR.SYNC.DEFER_BLOCKING 0x0 ;  /* 0x0000000000007b1d */ /* 0x000fec0000010000 */
[----:B------:R1:W-:Y:S02]  /*19c0*/  @UP3 UTMALDG.2D [UR20], [UR12] ;  /* 0x000000140c0035b4 */ /* 0x0003e40008008000 */
[----:B------:R-:W-:Y:S06]  /*19d0*/  BAR.SYNC.DEFER_BLOCKING 0x0 ;  /* 0x0000000000007b1d */ /* 0x000fec0000010000 */
[----:B------:R-:W3:Y:S02]  /*19e0*/  SYNCS.PHASECHK.TRANS64.TRYWAIT P0, [UR8+0x4000], R3 ;  /* 0x00400003ff0075a7 */ /* 0x000ee40008000148 */
[----:B-1-3--:R-:W-:Y:S05]  /*19f0*/  @!P0 BRA `(.L_x_49) ;  /* 0x0000000400948947 */ /* 0x00afea0003800000 */
.L_x_51:
[----:B------:R-:W1:Y:S01]  /*1a00*/  SHFL.IDX PT, R3, R2, RZ, 0x1f ;  /* 0x00001fff02037589 */ /* 0x000e6200000e0000 */
[----:B------:R-:W-:Y:S01]  /*1a10*/  WARPGROUP.ARRIVE ;  /* 0x00000000000079c5 */ /* 0x000fe20000000000 */
[----:B------:R-:W-:Y:S01]  /*1a20*/  UMOV UR30, UR4 ;  /* 0x00000004001e7c82 */ /* 0x000fe20008000000 */
[----:B------:R-:W-:Y:S01]  /*1a30*/  UMOV UR31, 0x80000020 ;  /* 0x80000020001f7882 */ /* 0x000fe20000000000 */
[----:B------:R-:W-:Y:S01]  /*1a40*/  UMOV UR29, 0x80000020 ;  /* 0x80000020001d7882 */ /* 0x000fe20000000000 */
[----:B------:R-:W-:Y:S01]  /*1a50*/  UMOV UR12, 0xfffffffe ;  /* 0xfffffffe000c7882 */ /* 0x000fe20000000000 */
[----:B------:R-:W-:Y:S01]  /*1a60*/  UMOV UR13, 0x7fffffdf ;  /* 0x7fffffdf000d7882 */ /* 0x000fe20000000000 */
[----:B------:R-:W-:Y:S01]  /*1a70*/  UMOV UR7, URZ ;  /* 0x0000003f00077c82 */ /* 0x000fe20008000000 */
[----:B------:R-:W-:Y:S01]  /*1a80*/  UIADD3 UR10, UR10, 0x20, URZ ;  /* 0x000000200a0a7890 */ /* 0x000fe2000fffe03f */
[----:B------:R-:W-:Y:S02]  /*1a90*/  LOP3.LUT R9, R9, 0x1, RZ, 0x3c, !PT ;  /* 0x0000000109097812 */ /* 0x000fe400078e3cff */
[----:B-1----:R-:W-:-:S02]  /*1aa0*/  R2UR UR6, R3 ;  /* 0x00000000030672ca */ /* 0x002fc400000e0000 */
[----:B------:R-:W1:Y:S11]  /*1ab0*/  LDC R3, c[0x0][0x230] ;  /* 0x00008c00ff037b82 */ /* 0x000e760000000800 */
[----:B------:R-:W-:-:S04]  /*1ac0*/  USHF.L.U32 UR6, UR6, 0x6, URZ ;  /* 0x0000000606067899 */ /* 0x000fc8000800063f */
[----:B------:R-:W-:-:S04]  /*1ad0*/  ULOP3.LUT UR6, UR6, 0x100, URZ, 0xc0, !UPT ;  /* 0x0000010006067892 */ /* 0x000fc8000f8ec03f */
[----:B------:R-:W-:-:S04]  /*1ae0*/  ULEA.HI UR6, UR8, UR6, URZ, 0x1c ;  /* 0x0000000608067291 */ /* 0x000fc8000f8fe03f */
[----:B------:R-:W-:Y:S01]  /*1af0*/  ULOP3.LUT UR6, UR6, 0x3fff, URZ, 0xc0, !UPT ;  /* 0x00003fff06067892 */ /* 0x000fe2000f8ec03f */
[----:B-1----:R-:W-:-:S03]  /*1b00*/  ISETP.LE.AND P0, PT, R3, UR10, PT ;  /* 0x0000000a03007c0c */ /* 0x002fc6000bf03270 */
[----:B------:R-:W-:-:S03]  /*1b10*/  UIADD3.64 UR12, UR6, -UR12, URZ ;  /* 0x8000000c060c7297 */ /* 0x000fc6000fffe03f */
[----:B------:R-:W-:Y:S02]  /*1b20*/  UMOV UR28, UR6 ;  /* 0x00000006001c7c82 */ /* 0x000fe40008000000 */
[----:B------:R-:W-:Y:S03]  /*1b30*/  HGMMA.64x128x16.F32 R24, gdesc[UR28], R24, gsb0 ;  /* 0x01e000001c1879f0 */ /* 0x000fe60008000818 */
[----:B------:R-:W-:Y:S02]  /*1b40*/  WARPGROUP.DEPBAR.LE gsb0, 0x0 ;  /* 0x00008000000079c5 */ /* 0x000fe40000010000 */
[----:B------:R-:W-:-:S07]  /*1b50*/  WARPGROUP.ARRIVE ;  /* 0x00000000000079c5 */ /* 0x000fce0000000000 */
[----:B------:R-:W-:Y:S03]  /*1b60*/  HGMMA.64x128x16.F32 R24, gdesc[UR12], R24, gsb0 ;  /* 0x01e000000c1879f0 */ /* 0x000fe60008000818 */
[----:B------:R-:W-:Y:S02]  /*1b70*/  WARPGROUP.DEPBAR.LE gsb0, 0x0 ;  /* 0x00008000000079c5 */ /* 0x000fe40000010000 */
[----:B------:R-:W-:Y:S05]  /*1b80*/  @!P0 BRA `(.L_x_50) ;  /* 0xfffffffc00288947 */ /* 0x000fea000383ffff */
.L_x_48:
[----:B---3--:R-:W-:Y:S01]  /*1b90*/  BAR.SYNC.DEFER_BLOCKING 0x0 ;  /* 0x0000000000007b1d */ /* 0x008fe20000010000 */
[----:B------:R-:W-:Y:S01]  /*1ba0*/  IMAD.SHL.U32 R3, R0, 0x80, RZ ;  /* 0x0000008000037824 */ /* 0x000fe200078e00ff */
[----:B------:R-:W-:Y:S01]  /*1bb0*/  LOP3.LUT R2, R2, 0x1, RZ, 0xc0, !PT ;  /* 0x0000000102027812 */ /* 0x000fe200078ec0ff */
[----:B------:R-:W-:Y:S01]  /*1bc0*/  IMAD.SHL.U32 R4, R0, 0x10, RZ ;  /* 0x0000001000047824 */ /* 0x000fe200078e00ff */
[----:B------:R-:W-:Y:S02]  /*1bd0*/  F2FP.F16.F32.PACK_AB R24, R25, R24 ;  /* 0x000000181918723e */ /* 0x000fe400000000ff */
[----:B------:R-:W-:Y:S02]  /*1be0*/  ELECT P0, URZ, PT ;  /* 0x00000000003f782f */ /* 0x000fe40003800000 */
[----:B------:R-:W-:Y:S01]  /*1bf0*/  LOP3.LUT R3, R3, 0x780, RZ, 0xc0, !PT ;  /* 0x0000078003037812 */ /* 0x000fe200078ec0ff */
[----:B------:R-:W-:Y:S01]  /*1c00*/  UMOV UR14, UR11 ;  /* 0x0000000b000e7c82 */ /* 0x000fe20008000000 */
[----:B------:R-:W-:-:S02]  /*1c10*/  F2FP.F16.F32.PACK_AB R25, R27, R26 ;  /* 0x0000001a1b19723e */ /* 0x000fc400000000ff */
[----:B------:R-:W-:Y:S02]  /*1c20*/  LOP3.LUT R3, R3, 0x70, R4, 0xf8, !PT ;  /* 0x0000007003037812 */ /* 0x000fe400078ef804 */
[----:B------:R-:W-:Y:S02]  /*1c30*/  F2FP.F16.F32.PACK_AB R56, R57, R56 ;  /* 0x000000383938723e */ /* 0x000fe400000000ff */
[----:B------:R-:W-:Y:S01]  /*1c40*/  LOP3.LUT R3, R3, 0x10, R0, 0x78, !PT ;  /* 0x0000001003037812 */ /* 0x000fe200078e7800 */
[----:B------:R-:W-:Y:S01]  /*1c50*/  IMAD.SHL.U32 R0, R0, 0x40, RZ ;  /* 0x0000004000007824 */ /* 0x000fe200078e00ff */
[----:B------:R-:W-:Y:S02]  /*1c60*/  R2UR UR12, R2 ;  /* 0x00000000020c72ca */ /* 0x000fe400000e0000 */
[----:B------:R-:W-:Y:S02]  /*1c70*/  F2FP.F16.F32.PACK_AB R26, R29, R28 ;  /* 0x0000001c1d1a723e */ /* 0x000fe400000000ff */
[----:B------:R-:W-:-:S02]  /*1c80*/  LOP3.LUT R0, R3, 0x3800, R0, 0xf8, !PT ;  /* 0x0000380003007812 */ /* 0x000fc400078ef800 */
[----:B------:R-:W-:Y:S01]  /*1c90*/  F2FP.F16.F32.PACK_AB R27, R31, R30 ;  /* 0x0000001e1f1b723e */ /* 0x000fe200000000ff */
[----:B------:R-:W3:Y:S01]  /*1ca0*/  @!P2 SYNCS.CCTL.IV [UR8+0x4000] ;  /* 0x00400000ff00a9b1 */ /* 0x000ee20008000008 */
[C---:B------:R-:W-:Y:S01]  /*1cb0*/  LOP3.LUT R3, R0.reuse, 0x20, RZ, 0x3c, !PT ;  /* 0x0000002000037812 */ /* 0x040fe200078e3cff */
[C---:B------:R-:W-:Y:S01]  /*1cc0*/  VIADD R2, R0.reuse, UR8 ;  /* 0x0000000800027c36 */ /* 0x040fe20008000000 */
[----:B---3--:R-:W-:Y:S01]  /*1cd0*/  BAR.SYNC.DEFER_BLOCKING 0x0 ;  /* 0x0000000000007b1d */ /* 0x008fe20000010000 */
[----:B------:R-:W-:Y:S02]  /*1ce0*/  LOP3.LUT R4, R0, 0x40, RZ, 0x3c, !PT ;  /* 0x0000004000047812 */ /* 0x000fe400078e3cff */
[----:B------:R-:W-:Y:S01]  /*1cf0*/  ULEA UR13, UR12, UR23, 0x6 ;  /* 0x000000170c0d7291 */ /* 0x000fe2000f8e303f */
[----:B------:R-:W-:Y:S01]  /*1d00*/  F2FP.F16.F32.PACK_AB R32, R33, R32 ;  /* 0x000000202120723e */ /* 0x000fe200000000ff */
[----:B------:R-:W-:Y:S01]  /*1d10*/  VIADD R3, R3, UR8 ;  /* 0x0000000803037c36 */ /* 0x000fe20008000000 */
[----:B------:R-:W-:Y:S01]  /*1d20*/  F2FP.F16.F32.PACK_AB R57, R59, R58 ;  /* 0x0000003a3b39723e */ /* 0x000fe200000000ff */
[----:B------:R-:W-:Y:S01]  /*1d30*/  VIADD R4, R4, UR8 ;  /* 0x0000000804047c36 */ /* 0x000fe20008000000 */
[----:B------:R-:W-:Y:S01]  /*1d40*/  F2FP.F16.F32.PACK_AB R33, R35, R34 ;  /* 0x000000222321723e */ /* 0x000fe200000000ff */
[----:B------:R-:W-:Y:S01]  /*1d50*/  ULEA UR12, UR12, UR8, 0xe ;  /* 0x000000080c0c7291 */ /* 0x000fe2000f8e703f */
[----:B------:R-:W-:-:S02]  /*1d60*/  F2FP.F16.F32.PACK_AB R58, R61, R60 ;  /* 0x0000003c3d3a723e */ /* 0x000fc400000000ff */
[----:B------:R-:W-:Y:S02]  /*1d70*/  F2FP.F16.F32.PACK_AB R59, R63, R62 ;  /* 0x0000003e3f3b723e */ /* 0x000fe400000000ff */
[----:B------:R-:W-:Y:S02]  /*1d80*/  F2FP.F16.F32.PACK_AB R64, R65, R64 ;  /* 0x000000404140723e */ /* 0x000fe400000000ff */
[----:B------:R-:W-:Y:S02]  /*1d90*/  LOP3.LUT R0, R0, 0x60, RZ, 0x3c, !PT ;  /* 0x0000006000007812 */ /* 0x000fe400078e3cff */
[----:B------:R-:W-:Y:S02]  /*1da0*/  F2FP.F16.F32.PACK_AB R34, R37, R36 ;  /* 0x000000242522723e */ /* 0x000fe400000000ff */
[----:B------:R-:W-:Y:S01]  /*1db0*/  F2FP.F16.F32.PACK_AB R35, R39, R38 ;  /* 0x000000262723723e */ /* 0x000fe200000000ff */
[----:B------:R-:W-:Y:S01]  /*1dc0*/  VIADD R0, R0, UR8 ;  /* 0x0000000800007c36 */ /* 0x000fe20008000000 */
[----:B------:R-:W-:-:S02]  /*1dd0*/  F2FP.F16.F32.PACK_AB R40, R41, R40 ;  /* 0x000000282928723e */ /* 0x000fc400000000ff */
[----:B------:R-:W-:Y:S01]  /*1de0*/  F2FP.F16.F32.PACK_AB R65, R67, R66 ;  /* 0x000000424341723e */ /* 0x000fe200000000ff */
[----:B------:R-:W-:Y:S01]  /*1df0*/  STSM.16.M88.4 [R2], R24 ;  /* 0x0000001802007844 */ /* 0x000fe20000000200 */
[----:B------:R-:W-:Y:S02]  /*1e00*/  F2FP.F16.F32.PACK_AB R41, R43, R42 ;  /* 0x0000002a2b29723e */ /* 0x000fe400000000ff */
[----:B------:R-:W-:Y:S01]  /*1e10*/  F2FP.F16.F32.PACK_AB R66, R69, R68 ;  /* 0x000000444542723e */ /* 0x000fe200000000ff */
[----:B------:R-:W-:Y:S01]  /*1e20*/  STSM.16.M88.4 [R2+0x4000], R56 ;  /* 0x0040003802007844 */ /* 0x000fe20000000200 */
[----:B------:R-:W-:Y:S02]  /*1e30*/  F2FP.F16.F32.PACK_AB R67, R71, R70 ;  /* 0x000000464743723e */ /* 0x000fe400000000ff */
[----:B------:R-:W-:Y:S01]  /*1e40*/  F2FP.F16.F32.PACK_AB R72, R73, R72 ;  /* 0x000000484948723e */ /* 0x000fe200000000ff */
[----:B------:R-:W-:Y:S01]  /*1e50*/  STSM.16.M88.4 [R3], R32 ;  /* 0x0000002003007844 */ /* 0x000fe20000000200 */
[----:B------:R-:W-:-:S02]  /*1e60*/  F2FP.F16.F32.PACK_AB R42, R45, R44 ;  /* 0x0000002c2d2a723e */ /* 0x000fc400000000ff */
[----:B------:R-:W-:Y:S01]  /*1e70*/  F2FP.F16.F32.PACK_AB R43, R47, R46 ;  /* 0x0000002e2f2b723e */ /* 0x000fe200000000ff */
[----:B------:R-:W-:Y:S01]  /*1e80*/  STSM.16.M88.4 [R3+0x4000], R64 ;  /* 0x0040004003007844 */ /* 0x000fe20000000200 */
[----:B------:R-:W-:Y:S02]  /*1e90*/  F2FP.F16.F32.PACK_AB R48, R49, R48 ;  /* 0x000000303130723e */ /* 0x000fe400000000ff */
[----:B------:R-:W-:Y:S01]  /*1ea0*/  F2FP.F16.F32.PACK_AB R73, R75, R74 ;  /* 0x0000004a4b49723e */ /* 0x000fe200000000ff */
[----:B------:R-:W-:Y:S01]  /*1eb0*/  STSM.16.M88.4 [R4], R40 ;  /* 0x0000002804007844 */ /* 0x000fe20000000200 */
[----:B------:R-:W-:Y:S02]  /*1ec0*/  F2FP.F16.F32.PACK_AB R49, R51, R50 ;  /* 0x000000323331723e */ /* 0x000fe400000000ff */
[----:B------:R-:W-:Y:S02]  /*1ed0*/  F2FP.F16.F32.PACK_AB R74, R77, R76 ;  /* 0x0000004c4d4a723e */ /* 0x000fe400000000ff */
[----:B------:R-:W-:-:S02]  /*1ee0*/  F2FP.F16.F32.PACK_AB R75, R79, R78 ;  /* 0x0000004e4f4b723e */ /* 0x000fc400000000ff */
[----:B------:R-:W-:Y:S02]  /*1ef0*/  F2FP.F16.F32.PACK_AB R80, R81, R80 ;  /* 0x000000505150723e */ /* 0x000fe400000000ff */
[----:B------:R-:W-:Y:S01]  /*1f00*/  F2FP.F16.F32.PACK_AB R50, R53, R52 ;  /* 0x000000343532723e */ /* 0x000fe200000000ff */
[----:B------:R-:W-:Y:S01]  /*1f10*/  STSM.16.M88.4 [R4+0x4000], R72 ;  /* 0x0040004804007844 */ /* 0x000fe20000000200 */
[----:B------:R-:W-:Y:S02]  /*1f20*/  F2FP.F16.F32.PACK_AB R51, R55, R54 ;  /* 0x000000363733723e */ /* 0x000fe400000000ff */
[----:B------:R-:W-:Y:S02]  /*1f30*/  F2FP.F16.F32.PACK_AB R81, R83, R82 ;  /* 0x000000525351723e */ /* 0x000fe400000000ff */
[----:B------:R-:W-:Y:S01]  /*1f40*/  F2FP.F16.F32.PACK_AB R82, R85, R84 ;  /* 0x000000545552723e */ /* 0x000fe200000000ff */
[----:B------:R-:W-:Y:S01]  /*1f50*/  STSM.16.M88.4 [R0], R48 ;  /* 0x0000003000007844 */ /* 0x000fe20000000200 */
[----:B------:R-:W-:-:S02]  /*1f60*/  F2FP.F16.F32.PACK_AB R83, R87, R86 ;  /* 0x000000565753723e */ /* 0x000fc400000000ff */
[----:B------:R-:W-:-:S03]  /*1f70*/  ISETP.LT.U32.AND P0, PT, R6, 0x40, P0 ;  /* 0x000000400600780c */ /* 0x000fc60000701070 */
[----:B------:R-:W-:Y:S01]  /*1f80*/  STSM.16.M88.4 [R0+0x4000], R80 ;  /* 0x0040005000007844 */ /* 0x000fe20000000200 */
[----:B------:R3:W-:Y:S06]  /*1f90*/  MEMBAR.ALL.CTA ;  /* 0x0000000000007992 */ /* 0x0007ec0000008000 */
[----:B---3--:R-:W3:Y:S03]  /*1fa0*/  FENCE.VIEW.ASYNC.S ;  /* 0x00000000000073c6 */ /* 0x008ee60000000000 */
[----:B---3--:R-:W-:Y:S01]  /*1fb0*/  VOTEU.ANY UP0, P0 ;  /* 0x00000000003f7886 */ /* 0x008fe20000000100 */
[----:B------:R-:W-:-:S04]  /*1fc0*/  VOTEU.ANY UP1, P0 ;  /* 0x00000000003f7886 */ /* 0x000fc80000020100 */
[----:B-1----:R-:W-:Y:S01]  /*1fd0*/  @UP0 UMOV UR4, UR24 ;  /* 0x0000001800040c82 */ /* 0x002fe20008000000 */
[----:B------:R-:W-:Y:S01]  /*1fe0*/  @UP0 UMOV UR5, UR25 ;  /* 0x0000001900050c82 */ /* 0x000fe20008000000 */
[----:B------:R-:W-:Y:S06]  /*1ff0*/  BAR.SYNC.DEFER_BLOCKING 0x0 ;  /* 0x0000000000007b1d */ /* 0x000fec0000010000 */
[----:B------:R1:W-:Y:S01]  /*2000*/  @UP1 UTMASTG.2D [UR12], [UR4] ;  /* 0x0000000c040013b5 */ /* 0x0003e20008008000 */
[----:B------:R0:W-:Y:S01]  /*2010*/  UTMACMDFLUSH ;  /* 0x00000000000079b7 */ /* 0x0001e20000000000 */
[----:B------:R-:W-:-:S04]  /*2020*/  DEPBAR.LE SB0, 0x0 ;  /* 0x000080000000791a */ /* 0x000fc80000000000 */
[----:B------:R-:W-:Y:S06]  /*2030*/  BAR.SYNC.DEFER_BLOCKING 0x0 ;  /* 0x0000000000007b1d */ /* 0x000fec0000010000 */
[----:B-1----:R-:W-:Y:S05]  /*2040*/  EXIT ;  /* 0x000000000000794d */ /* 0x002fea0003800000 */
.L_x_49:
[----:B------:R-:W1:Y:S02]  /*2050*/  SYNCS.PHASECHK.TRANS64.TRYWAIT P0, [UR8+0x4000], R3 ;  /* 0x00400003ff0075a7 */ /* 0x000e640008000148 */
[----:B-1----:R-:W-:Y:S05]  /*2060*/  @!P0 BRA `(.L_x_49) ;  /* 0xfffffffc00f88947 */ /* 0x002fea000383ffff */
[----:B------:R-:W-:Y:S05]  /*2070*/  BRA `(.L_x_51) ;  /* 0xfffffff800607947 */ /* 0x000fea000383ffff */
.L_x_52:
[----:B------:R-:W-:-:S00]  /*2080*/  BRA `(.L_x_52) ;  /* 0xfffffffc00fc7947 */ /* 0x000fc0000383ffff */
[----:B------:R-:W-:-:S00]  /*2090*/  NOP ;  /* 0x0000000000007918 */ /* 0x000fc00000000000 */
        /* <DEDUP_REMOVED lines=14> */
.L_x_53:


//--------------------- .nv.shared.gluon_wgmma    --------------------------
	.section	.nv.shared.gluon_wgmma,"aw",@nobits
	.sectionflags	@""
	.align	16
	.zero		1024


//--------------------- .nv.shared.reserved.0     --------------------------
	.section	.nv.shared.reserved.0,"aw",@nobits
	.weak		__nv_reservedSMEM_offset_0_alias
	.size		__nv_reservedSMEM_offset_0_alias, 0, 0
	.other		__nv_reservedSMEM_offset_0_alias,@"STO_CUDA_RESERVED_SHARED STV_DEFAULT"
__nv_reservedSMEM_offset_0_alias:
	.zero		0


//--------------------- .nv.constant0.gluon_wgmma --------------------------
	.section	.nv.constant0.gluon_wgmma,"a",@progbits
	.sectionflags	@""
	.align	4
.nv.constant0.gluon_wgmma:
	.zero		608


//--------------------- SYMBOLS --------------------------

	.type		.nv.reservedSmem.offset0,@object
	.size		.nv.reservedSmem.offset0,0x4
